//
// Generated by NVIDIA NVVM Compiler
//
// Compiler Build ID: CL-36424714
// Cuda compilation tools, release 13.0, V13.0.88
// Based on NVVM 20.0.0
//

.version 9.0
.target sm_100
.address_size 64

	// .globl	_Z22compute_gqqp_1st_RamaniiPiS_S_PdS0_S0_P7double2S2_S2_
.extern .func  (.param .b32 func_retval0) vprintf
(
	.param .b64 vprintf_param_0,
	.param .b64 vprintf_param_1
)
;
.global .align 1 .b8 $str[13] = {37, 100, 32, 32, 32, 45, 62, 32, 69, 78, 68, 10};

.visible .entry _Z22compute_gqqp_1st_RamaniiPiS_S_PdS0_S0_P7double2S2_S2_(
	.param .u32 _Z22compute_gqqp_1st_RamaniiPiS_S_PdS0_S0_P7double2S2_S2__param_0,
	.param .u32 _Z22compute_gqqp_1st_RamaniiPiS_S_PdS0_S0_P7double2S2_S2__param_1,
	.param .u64 .ptr .align 1 _Z22compute_gqqp_1st_RamaniiPiS_S_PdS0_S0_P7double2S2_S2__param_2,
	.param .u64 .ptr .align 1 _Z22compute_gqqp_1st_RamaniiPiS_S_PdS0_S0_P7double2S2_S2__param_3,
	.param .u64 .ptr .align 1 _Z22compute_gqqp_1st_RamaniiPiS_S_PdS0_S0_P7double2S2_S2__param_4,
	.param .u64 .ptr .align 1 _Z22compute_gqqp_1st_RamaniiPiS_S_PdS0_S0_P7double2S2_S2__param_5,
	.param .u64 .ptr .align 1 _Z22compute_gqqp_1st_RamaniiPiS_S_PdS0_S0_P7double2S2_S2__param_6,
	.param .u64 .ptr .align 1 _Z22compute_gqqp_1st_RamaniiPiS_S_PdS0_S0_P7double2S2_S2__param_7,
	.param .u64 .ptr .align 1 _Z22compute_gqqp_1st_RamaniiPiS_S_PdS0_S0_P7double2S2_S2__param_8,
	.param .u64 .ptr .align 1 _Z22compute_gqqp_1st_RamaniiPiS_S_PdS0_S0_P7double2S2_S2__param_9,
	.param .u64 .ptr .align 1 _Z22compute_gqqp_1st_RamaniiPiS_S_PdS0_S0_P7double2S2_S2__param_10
)
{
	.reg .pred 	%p<9>;
	.reg .b32 	%r<61>;
	.reg .b64 	%rd<65>;
	.reg .b64 	%fd<173>;

	ld.param.u32 	%r26, [_Z22compute_gqqp_1st_RamaniiPiS_S_PdS0_S0_P7double2S2_S2__param_0];
	ld.param.u32 	%r27, [_Z22compute_gqqp_1st_RamaniiPiS_S_PdS0_S0_P7double2S2_S2__param_1];
	ld.param.u64 	%rd14, [_Z22compute_gqqp_1st_RamaniiPiS_S_PdS0_S0_P7double2S2_S2__param_2];
	ld.param.u64 	%rd15, [_Z22compute_gqqp_1st_RamaniiPiS_S_PdS0_S0_P7double2S2_S2__param_3];
	ld.param.u64 	%rd16, [_Z22compute_gqqp_1st_RamaniiPiS_S_PdS0_S0_P7double2S2_S2__param_7];
	ld.param.u64 	%rd17, [_Z22compute_gqqp_1st_RamaniiPiS_S_PdS0_S0_P7double2S2_S2__param_8];
	ld.param.u64 	%rd18, [_Z22compute_gqqp_1st_RamaniiPiS_S_PdS0_S0_P7double2S2_S2__param_9];
	ld.param.u64 	%rd13, [_Z22compute_gqqp_1st_RamaniiPiS_S_PdS0_S0_P7double2S2_S2__param_10];
	cvta.to.global.u64 	%rd1, %rd16;
	cvta.to.global.u64 	%rd2, %rd18;
	cvta.to.global.u64 	%rd3, %rd17;
	cvta.to.global.u64 	%rd19, %rd14;
	cvta.to.global.u64 	%rd20, %rd15;
	mov.u32 	%r28, %tid.x;
	mov.u32 	%r29, %ntid.x;
	mov.u32 	%r30, %ctaid.x;
	mov.u32 	%r31, %tid.y;
	mov.u32 	%r32, %ntid.y;
	mov.u32 	%r33, %ctaid.y;
	mov.u32 	%r34, %tid.z;
	mov.u32 	%r35, %ntid.z;
	mov.u32 	%r36, %ctaid.z;
	mad.lo.s32 	%r37, %r35, %r36, %r34;
	mov.u32 	%r38, %nctaid.x;
	mov.u32 	%r39, %nctaid.y;
	mad.lo.s32 	%r40, %r37, %r39, %r33;
	mad.lo.s32 	%r41, %r40, %r32, %r31;
	mad.lo.s32 	%r42, %r41, %r38, %r30;
	mad.lo.s32 	%r43, %r42, %r29, %r28;
	mul.wide.s32 	%rd21, %r43, 4;
	add.s64 	%rd22, %rd20, %rd21;
	ld.global.u32 	%r1, [%rd22];
	add.s64 	%rd23, %rd19, %rd21;
	ld.global.u32 	%r54, [%rd23];
	setp.lt.s32 	%p1, %r1, 1;
	@%p1 bra 	$L__BB0_13;
	setp.lt.s32 	%p2, %r26, 1;
	mul.lo.s32 	%r3, %r27, %r26;
	@%p2 bra 	$L__BB0_13;
	and.b32  	%r4, %r26, 1;
	and.b32  	%r5, %r26, 2147483646;
	neg.s32 	%r6, %r5;
	shl.b32 	%r7, %r27, 1;
	add.s32 	%r8, %r54, %r1;
	cvta.to.global.u64 	%rd4, %rd13;
$L__BB0_3:
	ld.param.u64 	%rd59, [_Z22compute_gqqp_1st_RamaniiPiS_S_PdS0_S0_P7double2S2_S2__param_4];
	shl.b32 	%r45, %r54, 1;
	cvta.to.global.u64 	%rd24, %rd59;
	mul.wide.s32 	%rd25, %r45, 4;
	add.s64 	%rd26, %rd24, %rd25;
	ld.global.u32 	%r10, [%rd26];
	ld.global.u32 	%r11, [%rd26+4];
	mov.b32 	%r55, 0;
	mul.wide.s32 	%rd50, %r10, 8;
	mul.wide.s32 	%rd57, %r11, 8;
$L__BB0_4:
	mad.lo.s32 	%r13, %r3, %r55, %r10;
	mov.b32 	%r56, 0;
	mul.wide.u32 	%rd54, %r55, 8;
	add.s64 	%rd55, %rd1, %rd54;
$L__BB0_5:
	setp.eq.s32 	%p3, %r26, 1;
	mul.lo.s32 	%r48, %r56, %r27;
	add.s32 	%r49, %r13, %r48;
	mad.lo.s32 	%r50, %r49, %r27, %r11;
	add.s32 	%r15, %r48, %r11;
	mul.wide.u32 	%rd27, %r56, 8;
	add.s64 	%rd5, %rd1, %rd27;
	mul.wide.s32 	%rd28, %r50, 32;
	add.s64 	%rd6, %rd4, %rd28;
	mov.b32 	%r60, 0;
	@%p3 bra 	$L__BB0_8;
	add.s64 	%rd64, %rd1, 8;
	ld.global.v2.f64 	{%fd172, %fd171}, [%rd6];
	ld.global.v2.f64 	{%fd170, %fd169}, [%rd6+16];
	mov.u32 	%r57, %r13;
	mov.u32 	%r58, %r15;
	mov.u32 	%r59, %r6;
$L__BB0_7:
	ld.param.u64 	%rd62, [_Z22compute_gqqp_1st_RamaniiPiS_S_PdS0_S0_P7double2S2_S2__param_6];
	ld.param.u64 	%rd60, [_Z22compute_gqqp_1st_RamaniiPiS_S_PdS0_S0_P7double2S2_S2__param_5];
	mul.wide.s32 	%rd29, %r57, 16;
	add.s64 	%rd30, %rd3, %rd29;
	ld.global.v2.f64 	{%fd13, %fd14}, [%rd30];
	mul.wide.s32 	%rd31, %r58, 16;
	add.s64 	%rd32, %rd2, %rd31;
	ld.global.v2.f64 	{%fd15, %fd16}, [%rd32];
	cvta.to.global.u64 	%rd33, %rd60;
	mul.wide.s32 	%rd34, %r10, 8;
	add.s64 	%rd35, %rd33, %rd34;
	ld.global.f64 	%fd17, [%rd35];
	neg.f64 	%fd18, %fd17;
	ld.global.f64 	%fd19, [%rd64+-8];
	sub.f64 	%fd20, %fd18, %fd19;
	mul.wide.u32 	%rd36, %r55, 8;
	add.s64 	%rd37, %rd1, %rd36;
	ld.global.f64 	%fd21, [%rd37];
	add.f64 	%fd22, %fd20, %fd21;
	rcp.rn.f64 	%fd23, %fd22;
	cvta.to.global.u64 	%rd38, %rd62;
	mul.wide.s32 	%rd39, %r11, 8;
	add.s64 	%rd40, %rd38, %rd39;
	ld.global.f64 	%fd24, [%rd40];
	neg.f64 	%fd25, %fd24;
	sub.f64 	%fd26, %fd25, %fd19;
	ld.global.f64 	%fd27, [%rd5];
	add.f64 	%fd28, %fd26, %fd27;
	rcp.rn.f64 	%fd29, %fd28;
	add.f64 	%fd30, %fd23, %fd29;
	mul.f64 	%fd31, %fd13, %fd15;
	mul.f64 	%fd32, %fd14, %fd16;
	sub.f64 	%fd33, %fd31, %fd32;
	mul.f64 	%fd34, %fd13, %fd16;
	fma.rn.f64 	%fd35, %fd14, %fd15, %fd34;
	mul.f64 	%fd36, %fd33, %fd30;
	mul.f64 	%fd37, %fd35, 0d0000000000000000;
	sub.f64 	%fd38, %fd36, %fd37;
	mul.f64 	%fd39, %fd35, %fd30;
	fma.rn.f64 	%fd40, %fd33, 0d0000000000000000, %fd39;
	add.f64 	%fd41, %fd172, %fd38;
	add.f64 	%fd42, %fd171, %fd40;
	st.global.v2.f64 	[%rd6], {%fd41, %fd42};
	neg.f64 	%fd43, %fd14;
	ld.global.f64 	%fd44, [%rd35];
	ld.global.f64 	%fd45, [%rd64+-8];
	sub.f64 	%fd46, %fd44, %fd45;
	ld.global.f64 	%fd47, [%rd37];
	add.f64 	%fd48, %fd46, %fd47;
	rcp.rn.f64 	%fd49, %fd48;
	ld.global.f64 	%fd50, [%rd40];
	sub.f64 	%fd51, %fd50, %fd45;
	ld.global.f64 	%fd52, [%rd5];
	add.f64 	%fd53, %fd51, %fd52;
	rcp.rn.f64 	%fd54, %fd53;
	add.f64 	%fd55, %fd49, %fd54;
	mul.f64 	%fd56, %fd15, %fd43;
	sub.f64 	%fd57, %fd56, %fd34;
	mul.f64 	%fd58, %fd33, %fd55;
	mul.f64 	%fd59, %fd57, 0d0000000000000000;
	sub.f64 	%fd60, %fd58, %fd59;
	mul.f64 	%fd61, %fd57, %fd55;
	fma.rn.f64 	%fd62, %fd33, 0d0000000000000000, %fd61;
	add.f64 	%fd63, %fd170, %fd60;
	add.f64 	%fd64, %fd169, %fd62;
	st.global.v2.f64 	[%rd6+16], {%fd63, %fd64};
	mul.wide.s32 	%rd41, %r27, 16;
	add.s64 	%rd42, %rd30, %rd41;
	ld.global.v2.f64 	{%fd65, %fd66}, [%rd42];
	mul.wide.s32 	%rd43, %r3, 16;
	add.s64 	%rd44, %rd32, %rd43;
	ld.global.v2.f64 	{%fd67, %fd68}, [%rd44];
	ld.global.f64 	%fd69, [%rd35];
	neg.f64 	%fd70, %fd69;
	ld.global.f64 	%fd71, [%rd64];
	sub.f64 	%fd72, %fd70, %fd71;
	ld.global.f64 	%fd73, [%rd37];
	add.f64 	%fd74, %fd72, %fd73;
	rcp.rn.f64 	%fd75, %fd74;
	ld.global.f64 	%fd76, [%rd40];
	neg.f64 	%fd77, %fd76;
	sub.f64 	%fd78, %fd77, %fd71;
	ld.global.f64 	%fd79, [%rd5];
	add.f64 	%fd80, %fd78, %fd79;
	rcp.rn.f64 	%fd81, %fd80;
	add.f64 	%fd82, %fd75, %fd81;
	mul.f64 	%fd83, %fd65, %fd67;
	mul.f64 	%fd84, %fd66, %fd68;
	sub.f64 	%fd85, %fd83, %fd84;
	mul.f64 	%fd86, %fd65, %fd68;
	fma.rn.f64 	%fd87, %fd66, %fd67, %fd86;
	mul.f64 	%fd88, %fd85, %fd82;
	mul.f64 	%fd89, %fd87, 0d0000000000000000;
	sub.f64 	%fd90, %fd88, %fd89;
	mul.f64 	%fd91, %fd87, %fd82;
	fma.rn.f64 	%fd92, %fd85, 0d0000000000000000, %fd91;
	add.f64 	%fd172, %fd41, %fd90;
	add.f64 	%fd171, %fd42, %fd92;
	st.global.v2.f64 	[%rd6], {%fd172, %fd171};
	neg.f64 	%fd93, %fd66;
	ld.global.f64 	%fd94, [%rd35];
	ld.global.f64 	%fd95, [%rd64];
	sub.f64 	%fd96, %fd94, %fd95;
	ld.global.f64 	%fd97, [%rd37];
	add.f64 	%fd98, %fd96, %fd97;
	rcp.rn.f64 	%fd99, %fd98;
	ld.global.f64 	%fd100, [%rd40];
	sub.f64 	%fd101, %fd100, %fd95;
	ld.global.f64 	%fd102, [%rd5];
	add.f64 	%fd103, %fd101, %fd102;
	rcp.rn.f64 	%fd104, %fd103;
	add.f64 	%fd105, %fd99, %fd104;
	mul.f64 	%fd106, %fd67, %fd93;
	sub.f64 	%fd107, %fd106, %fd86;
	mul.f64 	%fd108, %fd85, %fd105;
	mul.f64 	%fd109, %fd107, 0d0000000000000000;
	sub.f64 	%fd110, %fd108, %fd109;
	mul.f64 	%fd111, %fd107, %fd105;
	fma.rn.f64 	%fd112, %fd85, 0d0000000000000000, %fd111;
	add.f64 	%fd170, %fd63, %fd110;
	add.f64 	%fd169, %fd64, %fd112;
	st.global.v2.f64 	[%rd6+16], {%fd170, %fd169};
	add.s32 	%r59, %r59, 2;
	add.s64 	%rd64, %rd64, 16;
	shl.b32 	%r51, %r3, 1;
	add.s32 	%r58, %r58, %r51;
	add.s32 	%r57, %r57, %r7;
	setp.ne.s32 	%p4, %r59, 0;
	mov.u32 	%r60, %r5;
	@%p4 bra 	$L__BB0_7;
$L__BB0_8:
	setp.eq.s32 	%p5, %r4, 0;
	@%p5 bra 	$L__BB0_10;
	ld.param.u64 	%rd63, [_Z22compute_gqqp_1st_RamaniiPiS_S_PdS0_S0_P7double2S2_S2__param_6];
	ld.param.u64 	%rd61, [_Z22compute_gqqp_1st_RamaniiPiS_S_PdS0_S0_P7double2S2_S2__param_5];
	mad.lo.s32 	%r52, %r60, %r27, %r13;
	mad.lo.s32 	%r53, %r3, %r60, %r15;
	mul.wide.s32 	%rd45, %r52, 16;
	add.s64 	%rd46, %rd3, %rd45;
	ld.global.v2.f64 	{%fd113, %fd114}, [%rd46];
	mul.wide.s32 	%rd47, %r53, 16;
	add.s64 	%rd48, %rd2, %rd47;
	ld.global.v2.f64 	{%fd115, %fd116}, [%rd48];
	cvta.to.global.u64 	%rd49, %rd61;
	add.s64 	%rd51, %rd49, %rd50;
	ld.global.f64 	%fd117, [%rd51];
	neg.f64 	%fd118, %fd117;
	mul.wide.u32 	%rd52, %r60, 8;
	add.s64 	%rd53, %rd1, %rd52;
	ld.global.f64 	%fd119, [%rd53];
	sub.f64 	%fd120, %fd118, %fd119;
	ld.global.f64 	%fd121, [%rd55];
	add.f64 	%fd122, %fd120, %fd121;
	rcp.rn.f64 	%fd123, %fd122;
	cvta.to.global.u64 	%rd56, %rd63;
	add.s64 	%rd58, %rd56, %rd57;
	ld.global.f64 	%fd124, [%rd58];
	neg.f64 	%fd125, %fd124;
	sub.f64 	%fd126, %fd125, %fd119;
	ld.global.f64 	%fd127, [%rd5];
	add.f64 	%fd128, %fd126, %fd127;
	rcp.rn.f64 	%fd129, %fd128;
	add.f64 	%fd130, %fd123, %fd129;
	ld.global.v2.f64 	{%fd131, %fd132}, [%rd6];
	mul.f64 	%fd133, %fd113, %fd115;
	mul.f64 	%fd134, %fd114, %fd116;
	sub.f64 	%fd135, %fd133, %fd134;
	mul.f64 	%fd136, %fd113, %fd116;
	fma.rn.f64 	%fd137, %fd114, %fd115, %fd136;
	mul.f64 	%fd138, %fd135, %fd130;
	mul.f64 	%fd139, %fd137, 0d0000000000000000;
	sub.f64 	%fd140, %fd138, %fd139;
	mul.f64 	%fd141, %fd137, %fd130;
	fma.rn.f64 	%fd142, %fd135, 0d0000000000000000, %fd141;
	add.f64 	%fd143, %fd131, %fd140;
	add.f64 	%fd144, %fd132, %fd142;
	st.global.v2.f64 	[%rd6], {%fd143, %fd144};
	neg.f64 	%fd145, %fd114;
	ld.global.f64 	%fd146, [%rd51];
	ld.global.f64 	%fd147, [%rd53];
	sub.f64 	%fd148, %fd146, %fd147;
	ld.global.f64 	%fd149, [%rd55];
	add.f64 	%fd150, %fd148, %fd149;
	rcp.rn.f64 	%fd151, %fd150;
	ld.global.f64 	%fd152, [%rd58];
	sub.f64 	%fd153, %fd152, %fd147;
	ld.global.f64 	%fd154, [%rd5];
	add.f64 	%fd155, %fd153, %fd154;
	rcp.rn.f64 	%fd156, %fd155;
	add.f64 	%fd157, %fd151, %fd156;
	ld.global.v2.f64 	{%fd158, %fd159}, [%rd6+16];
	mul.f64 	%fd160, %fd115, %fd145;
	sub.f64 	%fd161, %fd160, %fd136;
	mul.f64 	%fd162, %fd135, %fd157;
	mul.f64 	%fd163, %fd161, 0d0000000000000000;
	sub.f64 	%fd164, %fd162, %fd163;
	mul.f64 	%fd165, %fd161, %fd157;
	fma.rn.f64 	%fd166, %fd135, 0d0000000000000000, %fd165;
	add.f64 	%fd167, %fd158, %fd164;
	add.f64 	%fd168, %fd159, %fd166;
	st.global.v2.f64 	[%rd6+16], {%fd167, %fd168};
$L__BB0_10:
	add.s32 	%r56, %r56, 1;
	setp.ne.s32 	%p6, %r56, %r26;
	@%p6 bra 	$L__BB0_5;
	add.s32 	%r55, %r55, 1;
	setp.ne.s32 	%p7, %r55, %r26;
	@%p7 bra 	$L__BB0_4;
	add.s32 	%r54, %r54, 1;
	setp.lt.s32 	%p8, %r54, %r8;
	@%p8 bra 	$L__BB0_3;
$L__BB0_13:
	ret;

}
	// .globl	_Z22compute_gqqp_2nd_RamaniiiPiS_S_PdS0_P7double2S2_S2_S2_S2_S2_
.visible .entry _Z22compute_gqqp_2nd_RamaniiiPiS_S_PdS0_P7double2S2_S2_S2_S2_S2_(
	.param .u32 _Z22compute_gqqp_2nd_RamaniiiPiS_S_PdS0_P7double2S2_S2_S2_S2_S2__param_0,
	.param .u32 _Z22compute_gqqp_2nd_RamaniiiPiS_S_PdS0_P7double2S2_S2_S2_S2_S2__param_1,
	.param .u32 _Z22compute_gqqp_2nd_RamaniiiPiS_S_PdS0_P7double2S2_S2_S2_S2_S2__param_2,
	.param .u64 .ptr .align 1 _Z22compute_gqqp_2nd_RamaniiiPiS_S_PdS0_P7double2S2_S2_S2_S2_S2__param_3,
	.param .u64 .ptr .align 1 _Z22compute_gqqp_2nd_RamaniiiPiS_S_PdS0_P7double2S2_S2_S2_S2_S2__param_4,
	.param .u64 .ptr .align 1 _Z22compute_gqqp_2nd_RamaniiiPiS_S_PdS0_P7double2S2_S2_S2_S2_S2__param_5,
	.param .u64 .ptr .align 1 _Z22compute_gqqp_2nd_RamaniiiPiS_S_PdS0_P7double2S2_S2_S2_S2_S2__param_6,
	.param .u64 .ptr .align 1 _Z22compute_gqqp_2nd_RamaniiiPiS_S_PdS0_P7double2S2_S2_S2_S2_S2__param_7,
	.param .u64 .ptr .align 1 _Z22compute_gqqp_2nd_RamaniiiPiS_S_PdS0_P7double2S2_S2_S2_S2_S2__param_8,
	.param .u64 .ptr .align 1 _Z22compute_gqqp_2nd_RamaniiiPiS_S_PdS0_P7double2S2_S2_S2_S2_S2__param_9,
	.param .u64 .ptr .align 1 _Z22compute_gqqp_2nd_RamaniiiPiS_S_PdS0_P7double2S2_S2_S2_S2_S2__param_10,
	.param .u64 .ptr .align 1 _Z22compute_gqqp_2nd_RamaniiiPiS_S_PdS0_P7double2S2_S2_S2_S2_S2__param_11,
	.param .u64 .ptr .align 1 _Z22compute_gqqp_2nd_RamaniiiPiS_S_PdS0_P7double2S2_S2_S2_S2_S2__param_12,
	.param .u64 .ptr .align 1 _Z22compute_gqqp_2nd_RamaniiiPiS_S_PdS0_P7double2S2_S2_S2_S2_S2__param_13
)
{
	.local .align 8 .b8 	__local_depot1[8];
	.reg .b64 	%SP;
	.reg .b64 	%SPL;
	.reg .pred 	%p<9>;
	.reg .b32 	%r<66>;
	.reg .b64 	%rd<52>;
	.reg .b64 	%fd<93>;

	mov.u64 	%SPL, __local_depot1;
	cvta.local.u64 	%SP, %SPL;
	ld.param.u32 	%r27, [_Z22compute_gqqp_2nd_RamaniiiPiS_S_PdS0_P7double2S2_S2_S2_S2_S2__param_0];
	ld.param.u32 	%r28, [_Z22compute_gqqp_2nd_RamaniiiPiS_S_PdS0_P7double2S2_S2_S2_S2_S2__param_1];
	ld.param.u32 	%r29, [_Z22compute_gqqp_2nd_RamaniiiPiS_S_PdS0_P7double2S2_S2_S2_S2_S2__param_2];
	ld.param.u64 	%rd20, [_Z22compute_gqqp_2nd_RamaniiiPiS_S_PdS0_P7double2S2_S2_S2_S2_S2__param_3];
	ld.param.u64 	%rd21, [_Z22compute_gqqp_2nd_RamaniiiPiS_S_PdS0_P7double2S2_S2_S2_S2_S2__param_4];
	ld.param.u64 	%rd14, [_Z22compute_gqqp_2nd_RamaniiiPiS_S_PdS0_P7double2S2_S2_S2_S2_S2__param_8];
	ld.param.u64 	%rd15, [_Z22compute_gqqp_2nd_RamaniiiPiS_S_PdS0_P7double2S2_S2_S2_S2_S2__param_9];
	ld.param.u64 	%rd16, [_Z22compute_gqqp_2nd_RamaniiiPiS_S_PdS0_P7double2S2_S2_S2_S2_S2__param_10];
	ld.param.u64 	%rd17, [_Z22compute_gqqp_2nd_RamaniiiPiS_S_PdS0_P7double2S2_S2_S2_S2_S2__param_11];
	ld.param.u64 	%rd18, [_Z22compute_gqqp_2nd_RamaniiiPiS_S_PdS0_P7double2S2_S2_S2_S2_S2__param_12];
	ld.param.u64 	%rd19, [_Z22compute_gqqp_2nd_RamaniiiPiS_S_PdS0_P7double2S2_S2_S2_S2_S2__param_13];
	cvta.to.global.u64 	%rd22, %rd20;
	cvta.to.global.u64 	%rd23, %rd21;
	mov.u32 	%r30, %tid.x;
	mov.u32 	%r31, %ntid.x;
	mov.u32 	%r32, %ctaid.x;
	mov.u32 	%r33, %tid.y;
	mov.u32 	%r34, %ntid.y;
	mov.u32 	%r35, %ctaid.y;
	mov.u32 	%r36, %tid.z;
	mov.u32 	%r37, %ntid.z;
	mov.u32 	%r38, %ctaid.z;
	mad.lo.s32 	%r39, %r37, %r38, %r36;
	mov.u32 	%r40, %nctaid.x;
	mov.u32 	%r41, %nctaid.y;
	mad.lo.s32 	%r42, %r39, %r41, %r35;
	mad.lo.s32 	%r43, %r42, %r34, %r33;
	mad.lo.s32 	%r44, %r43, %r40, %r32;
	mad.lo.s32 	%r1, %r44, %r31, %r30;
	mul.wide.s32 	%rd24, %r1, 4;
	add.s64 	%rd25, %rd23, %rd24;
	ld.global.u32 	%r2, [%rd25];
	add.s64 	%rd26, %rd22, %rd24;
	ld.global.u32 	%r3, [%rd26];
	setp.lt.s32 	%p1, %r2, 1;
	@%p1 bra 	$L__BB1_12;
	min.s32 	%r45, %r28, %r27;
	setp.lt.s32 	%p2, %r45, 1;
	@%p2 bra 	$L__BB1_12;
	mul.lo.s32 	%r46, %r27, 3;
	max.s32 	%r4, %r46, 1;
	add.s32 	%r5, %r3, %r2;
	cvta.to.global.u64 	%rd1, %rd15;
	cvta.to.global.u64 	%rd2, %rd16;
	cvta.to.global.u64 	%rd3, %rd17;
	cvta.to.global.u64 	%rd4, %rd14;
	cvta.to.global.u64 	%rd5, %rd18;
	cvta.to.global.u64 	%rd6, %rd19;
	mov.u32 	%r59, %r3;
$L__BB1_3:
	ld.param.u64 	%rd50, [_Z22compute_gqqp_2nd_RamaniiiPiS_S_PdS0_P7double2S2_S2_S2_S2_S2__param_7];
	ld.param.u64 	%rd48, [_Z22compute_gqqp_2nd_RamaniiiPiS_S_PdS0_P7double2S2_S2_S2_S2_S2__param_5];
	shl.b32 	%r48, %r59, 1;
	cvta.to.global.u64 	%rd27, %rd48;
	mul.wide.s32 	%rd28, %r48, 4;
	add.s64 	%rd29, %rd27, %rd28;
	ld.global.u32 	%r7, [%rd29];
	ld.global.u32 	%r8, [%rd29+4];
	cvta.to.global.u64 	%rd30, %rd50;
	mul.wide.s32 	%rd31, %r8, 8;
	add.s64 	%rd7, %rd30, %rd31;
	mov.b32 	%r60, 0;
$L__BB1_4:
	mul.lo.s32 	%r10, %r60, %r28;
	mul.lo.s32 	%r11, %r10, %r27;
	mov.b32 	%r61, 0;
$L__BB1_5:
	add.s32 	%r51, %r61, %r10;
	mad.lo.s32 	%r52, %r51, %r29, %r7;
	mad.lo.s32 	%r53, %r52, %r29, %r8;
	mad.lo.s32 	%r54, %r61, %r27, %r11;
	mul.lo.s32 	%r13, %r54, 9;
	mul.wide.s32 	%rd32, %r53, 32;
	add.s64 	%rd8, %rd6, %rd32;
	ld.global.v2.f64 	{%fd92, %fd91}, [%rd8];
	ld.global.v2.f64 	{%fd90, %fd89}, [%rd8+16];
	mov.b32 	%r62, 0;
$L__BB1_6:
	neg.s32 	%r65, %r4;
	mad.lo.s32 	%r55, %r62, %r29, %r7;
	mul.wide.s32 	%rd33, %r55, 16;
	add.s64 	%rd34, %rd1, %rd33;
	ld.global.v2.f64 	{%fd9, %fd10}, [%rd34];
	mad.lo.s32 	%r56, %r62, 3, %r13;
	mul.lo.s32 	%r64, %r56, %r27;
	mul.f64 	%fd11, %fd10, 0d0000000000000000;
	mul.f64 	%fd12, %fd9, 0d0000000000000000;
	mov.u32 	%r63, %r8;
	mov.u64 	%rd51, %rd5;
$L__BB1_7:
	ld.param.u64 	%rd49, [_Z22compute_gqqp_2nd_RamaniiiPiS_S_PdS0_P7double2S2_S2_S2_S2_S2__param_6];
	mul.wide.s32 	%rd35, %r64, 16;
	add.s64 	%rd36, %rd4, %rd35;
	mul.wide.s32 	%rd37, %r63, 16;
	add.s64 	%rd38, %rd2, %rd37;
	ld.global.v2.f64 	{%fd21, %fd22}, [%rd38];
	cvta.to.global.u64 	%rd39, %rd49;
	mul.wide.s32 	%rd40, %r7, 8;
	add.s64 	%rd41, %rd39, %rd40;
	ld.global.f64 	%fd23, [%rd41];
	mul.f64 	%fd24, %fd23, 0d3FE0000000000000;
	ld.global.f64 	%fd25, [%rd7];
	mul.f64 	%fd26, %fd24, %fd25;
	mul.f64 	%fd27, %fd9, %fd26;
	sub.f64 	%fd28, %fd27, %fd11;
	mul.f64 	%fd29, %fd10, %fd26;
	add.f64 	%fd30, %fd12, %fd29;
	mul.wide.u32 	%rd42, %r62, 16;
	add.s64 	%rd43, %rd3, %rd42;
	ld.global.v2.f64 	{%fd31, %fd32}, [%rd43];
	mul.f64 	%fd33, %fd31, %fd28;
	mul.f64 	%fd34, %fd32, %fd30;
	sub.f64 	%fd35, %fd33, %fd34;
	mul.f64 	%fd36, %fd31, %fd30;
	fma.rn.f64 	%fd37, %fd32, %fd28, %fd36;
	ld.global.v2.f64 	{%fd38, %fd39}, [%rd36];
	mul.f64 	%fd40, %fd38, %fd35;
	mul.f64 	%fd41, %fd39, %fd37;
	sub.f64 	%fd42, %fd40, %fd41;
	mul.f64 	%fd43, %fd38, %fd37;
	fma.rn.f64 	%fd44, %fd39, %fd35, %fd43;
	ld.global.v2.f64 	{%fd45, %fd46}, [%rd51];
	mul.f64 	%fd47, %fd45, %fd42;
	mul.f64 	%fd48, %fd46, %fd44;
	sub.f64 	%fd49, %fd47, %fd48;
	mul.f64 	%fd50, %fd45, %fd44;
	fma.rn.f64 	%fd51, %fd46, %fd42, %fd50;
	mul.f64 	%fd52, %fd21, %fd49;
	mul.f64 	%fd53, %fd22, %fd51;
	sub.f64 	%fd54, %fd52, %fd53;
	mul.f64 	%fd55, %fd21, %fd51;
	fma.rn.f64 	%fd56, %fd22, %fd49, %fd55;
	add.f64 	%fd92, %fd92, %fd54;
	add.f64 	%fd91, %fd91, %fd56;
	st.global.v2.f64 	[%rd8], {%fd92, %fd91};
	add.f64 	%fd57, %fd27, %fd11;
	sub.f64 	%fd58, %fd12, %fd29;
	ld.global.v2.f64 	{%fd59, %fd60}, [%rd43];
	mul.f64 	%fd61, %fd58, %fd60;
	fma.rn.f64 	%fd62, %fd57, %fd59, %fd61;
	mul.f64 	%fd63, %fd58, %fd59;
	mul.f64 	%fd64, %fd57, %fd60;
	sub.f64 	%fd65, %fd63, %fd64;
	ld.global.v2.f64 	{%fd66, %fd67}, [%rd36];
	mul.f64 	%fd68, %fd67, %fd65;
	fma.rn.f64 	%fd69, %fd66, %fd62, %fd68;
	mul.f64 	%fd70, %fd66, %fd65;
	mul.f64 	%fd71, %fd67, %fd62;
	sub.f64 	%fd72, %fd70, %fd71;
	ld.global.v2.f64 	{%fd73, %fd74}, [%rd51];
	mul.f64 	%fd75, %fd74, %fd72;
	fma.rn.f64 	%fd76, %fd73, %fd69, %fd75;
	mul.f64 	%fd77, %fd73, %fd72;
	mul.f64 	%fd78, %fd74, %fd69;
	sub.f64 	%fd79, %fd77, %fd78;
	mul.f64 	%fd80, %fd22, %fd79;
	fma.rn.f64 	%fd81, %fd21, %fd76, %fd80;
	mul.f64 	%fd82, %fd21, %fd79;
	mul.f64 	%fd83, %fd22, %fd76;
	sub.f64 	%fd84, %fd82, %fd83;
	add.f64 	%fd90, %fd90, %fd81;
	add.f64 	%fd89, %fd89, %fd84;
	st.global.v2.f64 	[%rd8+16], {%fd90, %fd89};
	add.s32 	%r65, %r65, 1;
	setp.ne.s32 	%p3, %r65, 0;
	add.s64 	%rd51, %rd51, 16;
	add.s32 	%r64, %r64, 1;
	add.s32 	%r63, %r63, %r29;
	@%p3 bra 	$L__BB1_7;
	add.s32 	%r62, %r62, 1;
	setp.ne.s32 	%p4, %r62, %r4;
	@%p4 bra 	$L__BB1_6;
	add.s32 	%r61, %r61, 1;
	setp.ne.s32 	%p5, %r61, %r28;
	@%p5 bra 	$L__BB1_5;
	add.s32 	%r60, %r60, 1;
	setp.ne.s32 	%p6, %r60, %r28;
	@%p6 bra 	$L__BB1_4;
	add.s32 	%r59, %r59, 1;
	setp.lt.s32 	%p7, %r59, %r5;
	@%p7 bra 	$L__BB1_3;
$L__BB1_12:
	setp.ne.s32 	%p8, %r1, 0;
	@%p8 bra 	$L__BB1_14;
	add.u64 	%rd44, %SP, 0;
	add.u64 	%rd45, %SPL, 0;
	st.local.u32 	[%rd45], %r3;
	mov.u64 	%rd46, $str;
	cvta.global.u64 	%rd47, %rd46;
	{ // callseq 0, 0
	.param .b64 param0;
	st.param.b64 	[param0], %rd47;
	.param .b64 param1;
	st.param.b64 	[param1], %rd44;
	.param .b32 retval0;
	call.uni (retval0), 
	vprintf, 
	(
	param0, 
	param1
	);
	ld.param.b32 	%r57, [retval0];
	} // callseq 0
$L__BB1_14:
	ret;

}


// ===== COMPILED SASS (sm_100) =====

	.target	sm_100

	.elftype	@"ET_EXEC"


//--------------------- .note.nv.tkinfo           --------------------------
	.section	.note.nv.tkinfo,"",@"SHT_NOTE"
	.sectionflags	@"SHF_NOTE_NV_TKINFO"
	.tkinfo
        /*0018*/ 	.word	0x00000002
        /*0030*/ 	.string	""
        /*0030*/ 	.string	"ptxas"
        /*0030*/ 	.string	"Cuda compilation tools, release 13.0, V13.0.88"
        /*0030*/ 	.string	"Build cuda_13.0.r13.0/compiler.36424714_0"
        /*0030*/ 	.string	"-arch sm_100 -m 64 "



//--------------------- .note.nv.cuinfo           --------------------------
	.section	.note.nv.cuinfo,"",@"SHT_NOTE"
	.sectionflags	@"SHF_NOTE_NV_CUINFO"
        /*0018*/ 	.short	0x0002
        /*001a*/ 	.short	0x0064
        /*001c*/ 	.short	0x0082
	.zero		2


//--------------------- .nv.info                  --------------------------
	.section	.nv.info,"",@"SHT_CUDA_INFO"
	.align	4


	//----- nvinfo : EIATTR_REGCOUNT
	.align		4
        /*0000*/ 	.byte	0x04, 0x2f
        /*0002*/ 	.short	(.L_2 - .L_1)
	.align		4
.L_1:
        /*0004*/ 	.word	index@(_Z22compute_gqqp_1st_RamaniiPiS_S_PdS0_S0_P7double2S2_S2_)
        /*0008*/ 	.word	0x00000042


	//----- nvinfo : EIATTR_FRAME_SIZE
	.align		4
.L_2:
        /*000c*/ 	.byte	0x04, 0x11
        /*000e*/ 	.short	(.L_4 - .L_3)
	.align		4
.L_3:
        /*0010*/ 	.word	index@($__internal_0_$__cuda_sm20_dblrcp_rn_slowpath_v3)
        /*0014*/ 	.word	0x00000000


	//----- nvinfo : EIATTR_FRAME_SIZE
	.align		4
.L_4:
        /*0018*/ 	.byte	0x04, 0x11
        /*001a*/ 	.short	(.L_6 - .L_5)
	.align		4
.L_5:
        /*001c*/ 	.word	index@(_Z22compute_gqqp_1st_RamaniiPiS_S_PdS0_S0_P7double2S2_S2_)
        /*0020*/ 	.word	0x00000000


	//----- nvinfo : EIATTR_REGCOUNT
	.align		4
.L_6:
        /*0024*/ 	.byte	0x04, 0x2f
        /*0026*/ 	.short	(.L_8 - .L_7)
	.align		4
.L_7:
        /*0028*/ 	.word	index@(_Z22compute_gqqp_2nd_RamaniiiPiS_S_PdS0_P7double2S2_S2_S2_S2_S2_)
        /*002c*/ 	.word	0x00000040


	//----- nvinfo : EIATTR_FRAME_SIZE
	.align		4
.L_8:
        /*0030*/ 	.byte	0x04, 0x11
        /*0032*/ 	.short	(.L_10 - .L_9)
	.align		4
.L_9:
        /*0034*/ 	.word	index@(_Z22compute_gqqp_2nd_RamaniiiPiS_S_PdS0_P7double2S2_S2_S2_S2_S2_)
        /*0038*/ 	.word	0x00000008


	//----- nvinfo : EIATTR_MIN_STACK_SIZE
	.align		4
.L_10:
        /*003c*/ 	.byte	0x04, 0x12
        /*003e*/ 	.short	(.L_12 - .L_11)
	.align		4
.L_11:
        /*0040*/ 	.word	index@(_Z22compute_gqqp_2nd_RamaniiiPiS_S_PdS0_P7double2S2_S2_S2_S2_S2_)
        /*0044*/ 	.word	0x00000008


	//----- nvinfo : EIATTR_MIN_STACK_SIZE
	.align		4
.L_12:
        /*0048*/ 	.byte	0x04, 0x12
        /*004a*/ 	.short	(.L_14 - .L_13)
	.align		4
.L_13:
        /*004c*/ 	.word	index@(_Z22compute_gqqp_1st_RamaniiPiS_S_PdS0_S0_P7double2S2_S2_)
        /*0050*/ 	.word	0x00000000
.L_14:


//--------------------- .nv.compat                --------------------------
	.section	.nv.compat,"",@"SHT_CUDA_COMPAT_INFO"
	.align	4
        /*0000*/ 	.byte	0x02, 0x09, 0x00, 0x00, 0x02, 0x02, 0x01, 0x00, 0x02, 0x05, 0x05, 0x00, 0x03, 0x07, 0x01, 0x01
        /*0010*/ 	.byte	0x02, 0x03, 0x00, 0x00, 0x02, 0x06, 0x01, 0x00, 0x04, 0x0b, 0x08, 0x00, 0x01, 0x00, 0x00, 0x00
        /*0020*/ 	.byte	0x00, 0x00, 0x00, 0x00


//--------------------- .nv.info._Z22compute_gqqp_2nd_RamaniiiPiS_S_PdS0_P7double2S2_S2_S2_S2_S2_ --------------------------
	.section	.nv.info._Z22compute_gqqp_2nd_RamaniiiPiS_S_PdS0_P7double2S2_S2_S2_S2_S2_,"",@"SHT_CUDA_INFO"
	.sectionflags	@""
	.align	4


	//----- nvinfo : EIATTR_CUDA_API_VERSION
	.align		4
        /*0000*/ 	.byte	0x04, 0x37
        /*0002*/ 	.short	(.L_16 - .L_15)
.L_15:
        /*0004*/ 	.word	0x00000082


	//----- nvinfo : EIATTR_KPARAM_INFO
	.align		4
.L_16:
        /*0008*/ 	.byte	0x04, 0x17
        /*000a*/ 	.short	(.L_18 - .L_17)
.L_17:
        /*000c*/ 	.word	0x00000000
        /*0010*/ 	.short	0x000d
        /*0012*/ 	.short	0x0060
        /*0014*/ 	.byte	0x00, 0xf5, 0x21, 0x00


	//----- nvinfo : EIATTR_KPARAM_INFO
	.align		4
.L_18:
        /*0018*/ 	.byte	0x04, 0x17
        /*001a*/ 	.short	(.L_20 - .L_19)
.L_19:
        /*001c*/ 	.word	0x00000000
        /*0020*/ 	.short	0x000c
        /*0022*/ 	.short	0x0058
        /*0024*/ 	.byte	0x00, 0xf5, 0x21, 0x00


	//----- nvinfo : EIATTR_KPARAM_INFO
	.align		4
.L_20:
        /*0028*/ 	.byte	0x04, 0x17
        /*002a*/ 	.short	(.L_22 - .L_21)
.L_21:
        /*002c*/ 	.word	0x00000000
        /*0030*/ 	.short	0x000b
        /*0032*/ 	.short	0x0050
        /*0034*/ 	.byte	0x00, 0xf5, 0x21, 0x00


	//----- nvinfo : EIATTR_KPARAM_INFO
	.align		4
.L_22:
        /*0038*/ 	.byte	0x04, 0x17
        /*003a*/ 	.short	(.L_24 - .L_23)
.L_23:
        /*003c*/ 	.word	0x00000000
        /*0040*/ 	.short	0x000a
        /*0042*/ 	.short	0x0048
        /*0044*/ 	.byte	0x00, 0xf5, 0x21, 0x00


	//----- nvinfo : EIATTR_KPARAM_INFO
	.align		4
.L_24:
        /*0048*/ 	.byte	0x04, 0x17
        /*004a*/ 	.short	(.L_26 - .L_25)
.L_25:
        /*004c*/ 	.word	0x00000000
        /*0050*/ 	.short	0x0009
        /*0052*/ 	.short	0x0040
        /*0054*/ 	.byte	0x00, 0xf5, 0x21, 0x00


	//----- nvinfo : EIATTR_KPARAM_INFO
	.align		4
.L_26:
        /*0058*/ 	.byte	0x04, 0x17
        /*005a*/ 	.short	(.L_28 - .L_27)
.L_27:
        /*005c*/ 	.word	0x00000000
        /*0060*/ 	.short	0x0008
        /*0062*/ 	.short	0x0038
        /*0064*/ 	.byte	0x00, 0xf5, 0x21, 0x00


	//----- nvinfo : EIATTR_KPARAM_INFO
	.align		4
.L_28:
        /*0068*/ 	.byte	0x04, 0x17
        /*006a*/ 	.short	(.L_30 - .L_29)
.L_29:
        /*006c*/ 	.word	0x00000000
        /*0070*/ 	.short	0x0007
        /*0072*/ 	.short	0x0030
        /*0074*/ 	.byte	0x00, 0xf5, 0x21, 0x00


	//----- nvinfo : EIATTR_KPARAM_INFO
	.align		4
.L_30:
        /*0078*/ 	.byte	0x04, 0x17
        /*007a*/ 	.short	(.L_32 - .L_31)
.L_31:
        /*007c*/ 	.word	0x00000000
        /*0080*/ 	.short	0x0006
        /*0082*/ 	.short	0x0028
        /*0084*/ 	.byte	0x00, 0xf5, 0x21, 0x00


	//----- nvinfo : EIATTR_KPARAM_INFO
	.align		4
.L_32:
        /*0088*/ 	.byte	0x04, 0x17
        /*008a*/ 	.short	(.L_34 - .L_33)
.L_33:
        /*008c*/ 	.word	0x00000000
        /*0090*/ 	.short	0x0005
        /*0092*/ 	.short	0x0020
        /*0094*/ 	.byte	0x00, 0xf5, 0x21, 0x00


	//----- nvinfo : EIATTR_KPARAM_INFO
	.align		4
.L_34:
        /*0098*/ 	.byte	0x04, 0x17
        /*009a*/ 	.short	(.L_36 - .L_35)
.L_35:
        /*009c*/ 	.word	0x00000000
        /*00a0*/ 	.short	0x0004
        /*00a2*/ 	.short	0x0018
        /*00a4*/ 	.byte	0x00, 0xf5, 0x21, 0x00


	//----- nvinfo : EIATTR_KPARAM_INFO
	.align		4
.L_36:
        /*00a8*/ 	.byte	0x04, 0x17
        /*00aa*/ 	.short	(.L_38 - .L_37)
.L_37:
        /*00ac*/ 	.word	0x00000000
        /*00b0*/ 	.short	0x0003
        /*00b2*/ 	.short	0x0010
        /*00b4*/ 	.byte	0x00, 0xf5, 0x21, 0x00


	//----- nvinfo : EIATTR_KPARAM_INFO
	.align		4
.L_38:
        /*00b8*/ 	.byte	0x04, 0x17
        /*00ba*/ 	.short	(.L_40 - .L_39)
.L_39:
        /*00bc*/ 	.word	0x00000000
        /*00c0*/ 	.short	0x0002
        /*00c2*/ 	.short	0x0008
        /*00c4*/ 	.byte	0x00, 0xf0, 0x11, 0x00


	//----- nvinfo : EIATTR_KPARAM_INFO
	.align		4
.L_40:
        /*00c8*/ 	.byte	0x04, 0x17
        /*00ca*/ 	.short	(.L_42 - .L_41)
.L_41:
        /*00cc*/ 	.word	0x00000000
        /*00d0*/ 	.short	0x0001
        /*00d2*/ 	.short	0x0004
        /*00d4*/ 	.byte	0x00, 0xf0, 0x11, 0x00


	//----- nvinfo : EIATTR_KPARAM_INFO
	.align		4
.L_42:
        /*00d8*/ 	.byte	0x04, 0x17
        /*00da*/ 	.short	(.L_44 - .L_43)
.L_43:
        /*00dc*/ 	.word	0x00000000
        /*00e0*/ 	.short	0x0000
        /*00e2*/ 	.short	0x0000
        /*00e4*/ 	.byte	0x00, 0xf0, 0x11, 0x00


	//----- nvinfo : EIATTR_SPARSE_MMA_MASK
	.align		4
.L_44:
        /*00e8*/ 	.byte	0x03, 0x50
        /*00ea*/ 	.short	0x0000


	//----- nvinfo : EIATTR_MAXREG_COUNT
	.align		4
        /*00ec*/ 	.byte	0x03, 0x1b
        /*00ee*/ 	.short	0x00ff


	//----- nvinfo : EIATTR_EXTERNS
	.align		4
        /*00f0*/ 	.byte	0x04, 0x0f
        /*00f2*/ 	.short	(.L_46 - .L_45)


	//   ....[0]....
	.align		4
.L_45:
        /*00f4*/ 	.word	index@(vprintf)


	//----- nvinfo : EIATTR_MERCURY_ISA_VERSION
	.align		4
.L_46:
        /*00f8*/ 	.byte	0x03, 0x5f
        /*00fa*/ 	.short	0x0101


	//----- nvinfo : EIATTR_VRC_CTA_INIT_COUNT
	.align		4
        /*00fc*/ 	.byte	0x02, 0x4a
	.zero		1
	.zero		1


	//----- nvinfo : EIATTR_SYSCALL_OFFSETS
	.align		4
        /*0100*/ 	.byte	0x04, 0x46
        /*0102*/ 	.short	(.L_48 - .L_47)


	//   ....[0]....
.L_47:
        /*0104*/ 	.word	0x00000a80


	//----- nvinfo : EIATTR_EXIT_INSTR_OFFSETS
	.align		4
.L_48:
        /*0108*/ 	.byte	0x04, 0x1c
        /*010a*/ 	.short	(.L_50 - .L_49)


	//   ....[0]....
.L_49:
        /*010c*/ 	.word	0x00000a00


	//   ....[1]....
        /*0110*/ 	.word	0x00000a90


	//----- nvinfo : EIATTR_CRS_STACK_SIZE
	.align		4
.L_50:
        /*0114*/ 	.byte	0x04, 0x1e
        /*0116*/ 	.short	(.L_52 - .L_51)
.L_51:
        /*0118*/ 	.word	0x00000000


	//----- nvinfo : EIATTR_CBANK_PARAM_SIZE
	.align		4
.L_52:
        /*011c*/ 	.byte	0x03, 0x19
        /*011e*/ 	.short	0x0068


	//----- nvinfo : EIATTR_PARAM_CBANK
	.align		4
        /*0120*/ 	.byte	0x04, 0x0a
        /*0122*/ 	.short	(.L_54 - .L_53)
	.align		4
.L_53:
        /*0124*/ 	.word	index@(.nv.constant0._Z22compute_gqqp_2nd_RamaniiiPiS_S_PdS0_P7double2S2_S2_S2_S2_S2_)
        /*0128*/ 	.short	0x0380
        /*012a*/ 	.short	0x0068


	//----- nvinfo : EIATTR_SW_WAR
	.align		4
.L_54:
        /*012c*/ 	.byte	0x04, 0x36
        /*012e*/ 	.short	(.L_56 - .L_55)
.L_55:
        /*0130*/ 	.word	0x00000008
.L_56:


//--------------------- .nv.info._Z22compute_gqqp_1st_RamaniiPiS_S_PdS0_S0_P7double2S2_S2_ --------------------------
	.section	.nv.info._Z22compute_gqqp_1st_RamaniiPiS_S_PdS0_S0_P7double2S2_S2_,"",@"SHT_CUDA_INFO"
	.sectionflags	@""
	.align	4


	//----- nvinfo : EIATTR_CUDA_API_VERSION
	.align		4
        /*0000*/ 	.byte	0x04, 0x37
        /*0002*/ 	.short	(.L_58 - .L_57)
.L_57:
        /*0004*/ 	.word	0x00000082


	//----- nvinfo : EIATTR_KPARAM_INFO
	.align		4
.L_58:
        /*0008*/ 	.byte	0x04, 0x17
        /*000a*/ 	.short	(.L_60 - .L_59)
.L_59:
        /*000c*/ 	.word	0x00000000
        /*0010*/ 	.short	0x000a
        /*0012*/ 	.short	0x0048
        /*0014*/ 	.byte	0x00, 0xf5, 0x21, 0x00


	//----- nvinfo : EIATTR_KPARAM_INFO
	.align		4
.L_60:
        /*0018*/ 	.byte	0x04, 0x17
        /*001a*/ 	.short	(.L_62 - .L_61)
.L_61:
        /*001c*/ 	.word	0x00000000
        /*0020*/ 	.short	0x0009
        /*0022*/ 	.short	0x0040
        /*0024*/ 	.byte	0x00, 0xf5, 0x21, 0x00


	//----- nvinfo : EIATTR_KPARAM_INFO
	.align		4
.L_62:
        /*0028*/ 	.byte	0x04, 0x17
        /*002a*/ 	.short	(.L_64 - .L_63)
.L_63:
        /*002c*/ 	.word	0x00000000
        /*0030*/ 	.short	0x0008
        /*0032*/ 	.short	0x0038
        /*0034*/ 	.byte	0x00, 0xf5, 0x21, 0x00


	//----- nvinfo : EIATTR_KPARAM_INFO
	.align		4
.L_64:
        /*0038*/ 	.byte	0x04, 0x17
        /*003a*/ 	.short	(.L_66 - .L_65)
.L_65:
        /*003c*/ 	.word	0x00000000
        /*0040*/ 	.short	0x0007
        /*0042*/ 	.short	0x0030
        /*0044*/ 	.byte	0x00, 0xf5, 0x21, 0x00


	//----- nvinfo : EIATTR_KPARAM_INFO
	.align		4
.L_66:
        /*0048*/ 	.byte	0x04, 0x17
        /*004a*/ 	.short	(.L_68 - .L_67)
.L_67:
        /*004c*/ 	.word	0x00000000
        /*0050*/ 	.short	0x0006
        /*0052*/ 	.short	0x0028
        /*0054*/ 	.byte	0x00, 0xf5, 0x21, 0x00


	//----- nvinfo : EIATTR_KPARAM_INFO
	.align		4
.L_68:
        /*0058*/ 	.byte	0x04, 0x17
        /*005a*/ 	.short	(.L_70 - .L_69)
.L_69:
        /*005c*/ 	.word	0x00000000
        /*0060*/ 	.short	0x0005
        /*0062*/ 	.short	0x0020
        /*0064*/ 	.byte	0x00, 0xf5, 0x21, 0x00


	//----- nvinfo : EIATTR_KPARAM_INFO
	.align		4
.L_70:
        /*0068*/ 	.byte	0x04, 0x17
        /*006a*/ 	.short	(.L_72 - .L_71)
.L_71:
        /*006c*/ 	.word	0x00000000
        /*0070*/ 	.short	0x0004
        /*0072*/ 	.short	0x0018
        /*0074*/ 	.byte	0x00, 0xf5, 0x21, 0x00


	//----- nvinfo : EIATTR_KPARAM_INFO
	.align		4
.L_72:
        /*0078*/ 	.byte	0x04, 0x17
        /*007a*/ 	.short	(.L_74 - .L_73)
.L_73:
        /*007c*/ 	.word	0x00000000
        /*0080*/ 	.short	0x0003
        /*0082*/ 	.short	0x0010
        /*0084*/ 	.byte	0x00, 0xf5, 0x21, 0x00


	//----- nvinfo : EIATTR_KPARAM_INFO
	.align		4
.L_74:
        /*0088*/ 	.byte	0x04, 0x17
        /*008a*/ 	.short	(.L_76 - .L_75)
.L_75:
        /*008c*/ 	.word	0x00000000
        /*0090*/ 	.short	0x0002
        /*0092*/ 	.short	0x0008
        /*0094*/ 	.byte	0x00, 0xf5, 0x21, 0x00


	//----- nvinfo : EIATTR_KPARAM_INFO
	.align		4
.L_76:
        /*0098*/ 	.byte	0x04, 0x17
        /*009a*/ 	.short	(.L_78 - .L_77)
.L_77:
        /*009c*/ 	.word	0x00000000
        /*00a0*/ 	.short	0x0001
        /*00a2*/ 	.short	0x0004
        /*00a4*/ 	.byte	0x00, 0xf0, 0x11, 0x00


	//----- nvinfo : EIATTR_KPARAM_INFO
	.align		4
.L_78:
        /*00a8*/ 	.byte	0x04, 0x17
        /*00aa*/ 	.short	(.L_80 - .L_79)
.L_79:
        /*00ac*/ 	.word	0x00000000
        /*00b0*/ 	.short	0x0000
        /*00b2*/ 	.short	0x0000
        /*00b4*/ 	.byte	0x00, 0xf0, 0x11, 0x00


	//----- nvinfo : EIATTR_SPARSE_MMA_MASK
	.align		4
.L_80:
        /*00b8*/ 	.byte	0x03, 0x50
        /*00ba*/ 	.short	0x0000


	//----- nvinfo : EIATTR_MAXREG_COUNT
	.align		4
        /*00bc*/ 	.byte	0x03, 0x1b
        /*00be*/ 	.short	0x00ff


	//----- nvinfo : EIATTR_MERCURY_ISA_VERSION
	.align		4
        /*00c0*/ 	.byte	0x03, 0x5f
        /*00c2*/ 	.short	0x0101


	//----- nvinfo : EIATTR_VRC_CTA_INIT_COUNT
	.align		4
        /*00c4*/ 	.byte	0x02, 0x4a
	.zero		1
	.zero		1


	//----- nvinfo : EIATTR_EXIT_INSTR_OFFSETS
	.align		4
        /*00c8*/ 	.byte	0x04, 0x1c
        /*00ca*/ 	.short	(.L_82 - .L_81)


	//   ....[0]....
.L_81:
        /*00cc*/ 	.word	0x00000160


	//   ....[1]....
        /*00d0*/ 	.word	0x000001b0


	//   ....[2]....
        /*00d4*/ 	.word	0x00001c70


	//----- nvinfo : EIATTR_CRS_STACK_SIZE
	.align		4
.L_82:
        /*00d8*/ 	.byte	0x04, 0x1e
        /*00da*/ 	.short	(.L_84 - .L_83)
.L_83:
        /*00dc*/ 	.word	0x00000000


	//----- nvinfo : EIATTR_CBANK_PARAM_SIZE
	.align		4
.L_84:
        /*00e0*/ 	.byte	0x03, 0x19
        /*00e2*/ 	.short	0x0050


	//----- nvinfo : EIATTR_PARAM_CBANK
	.align		4
        /*00e4*/ 	.byte	0x04, 0x0a
        /*00e6*/ 	.short	(.L_86 - .L_85)
	.align		4
.L_85:
        /*00e8*/ 	.word	index@(.nv.constant0._Z22compute_gqqp_1st_RamaniiPiS_S_PdS0_S0_P7double2S2_S2_)
        /*00ec*/ 	.short	0x0380
        /*00ee*/ 	.short	0x0050


	//----- nvinfo : EIATTR_SW_WAR
	.align		4
.L_86:
        /*00f0*/ 	.byte	0x04, 0x36
        /*00f2*/ 	.short	(.L_88 - .L_87)
.L_87:
        /*00f4*/ 	.word	0x00000008
.L_88:


//--------------------- .nv.callgraph             --------------------------
	.section	.nv.callgraph,"",@"SHT_CUDA_CALLGRAPH"
	.align	4
	.sectionentsize	8
	.align		4
        /*0000*/ 	.word	0x00000000
	.align		4
        /*0004*/ 	.word	0xffffffff
	.align		4
        /*0008*/ 	.word	index@(_Z22compute_gqqp_2nd_RamaniiiPiS_S_PdS0_P7double2S2_S2_S2_S2_S2_)
	.align		4
        /*000c*/ 	.word	index@(vprintf)
	.align		4
        /*0010*/ 	.word	0x00000000
	.align		4
        /*0014*/ 	.word	0xfffffffe
	.align		4
        /*0018*/ 	.word	0x00000000
	.align		4
        /*001c*/ 	.word	0xfffffffd
	.align		4
        /*0020*/ 	.word	0x00000000
	.align		4
        /*0024*/ 	.word	0xfffffffc


//--------------------- .nv.constant4             --------------------------
	.section	.nv.constant4,"a",@progbits
	.align	8
	.align		8
.nv.constant4:
        /*0000*/ 	.dword	vprintf
	.align		8
        /*0008*/ 	.dword	$str


//--------------------- .text._Z22compute_gqqp_2nd_RamaniiiPiS_S_PdS0_P7double2S2_S2_S2_S2_S2_ --------------------------
	.section	.text._Z22compute_gqqp_2nd_RamaniiiPiS_S_PdS0_P7double2S2_S2_S2_S2_S2_,"ax",@progbits
	.align	128
        .global         _Z22compute_gqqp_2nd_RamaniiiPiS_S_PdS0_P7double2S2_S2_S2_S2_S2_
        .type           _Z22compute_gqqp_2nd_RamaniiiPiS_S_PdS0_P7double2S2_S2_S2_S2_S2_,@function
        .size           _Z22compute_gqqp_2nd_RamaniiiPiS_S_PdS0_P7double2S2_S2_S2_S2_S2_,(.L_x_45 - _Z22compute_gqqp_2nd_RamaniiiPiS_S_PdS0_P7double2S2_S2_S2_S2_S2_)
        .other          _Z22compute_gqqp_2nd_RamaniiiPiS_S_PdS0_P7double2S2_S2_S2_S2_S2_,@"STO_CUDA_ENTRY STV_DEFAULT"
_Z22compute_gqqp_2nd_RamaniiiPiS_S_PdS0_P7double2S2_S2_S2_S2_S2_:
.text._Z22compute_gqqp_2nd_RamaniiiPiS_S_PdS0_P7double2S2_S2_S2_S2_S2_:
[----:B------:R-:W0:Y:S01]  /*0000*/  LDC R1, c[0x0][0x37c] ;  /* 0x0000df00ff017b82 */ /* 0x000e220000000800 */
[----:B------:R-:W1:Y:S01]  /*0010*/  S2R R0, SR_TID.Z ;  /* 0x0000000000007919 */ /* 0x000e620000002300 */
[----:B------:R-:W2:Y:S06]  /*0020*/  LDCU UR7, c[0x0][0x2fc] ;  /* 0x00005f80ff0777ac */ /* 0x000eac0008000800 */
[----:B------:R-:W3:Y:S01]  /*0030*/  S2UR UR4, SR_CTAID.Y ;  /* 0x00000000000479c3 */ /* 0x000ee20000002600 */
[----:B0-----:R-:W-:Y:S01]  /*0040*/  IADD3 R1, PT, PT, R1, -0x8, RZ ;  /* 0xfffffff801017810 */ /* 0x001fe20007ffe0ff */
[----:B------:R-:W1:Y:S01]  /*0050*/  S2R R7, SR_CTAID.Z ;  /* 0x0000000000077919 */ /* 0x000e620000002700 */
[----:B------:R-:W0:Y:S01]  /*0060*/  LDCU UR6, c[0x0][0x360] ;  /* 0x00006c00ff0677ac */ /* 0x000e220008000800 */
[----:B------:R-:W4:Y:S01]  /*0070*/  S2R R5, SR_TID.Y ;  /* 0x0000000000057919 */ /* 0x000f220000002200 */
[----:B------:R-:W4:Y:S03]  /*0080*/  LDCU UR9, c[0x0][0x364] ;  /* 0x00006c80ff0977ac */ /* 0x000f260008000800 */
[----:B------:R-:W2:Y:S01]  /*0090*/  S2UR UR8, SR_CTAID.X ;  /* 0x00000000000879c3 */ /* 0x000ea20000002500 */
[----:B------:R-:W0:Y:S01]  /*00a0*/  S2R R43, SR_TID.X ;  /* 0x00000000002b7919 */ /* 0x000e220000002100 */
[----:B------:R-:W1:Y:S06]  /*00b0*/  LDCU UR5, c[0x0][0x368] ;  /* 0x00006d00ff0577ac */ /* 0x000e6c0008000800 */
[----:B------:R-:W2:Y:S08]  /*00c0*/  LDC R9, c[0x0][0x370] ;  /* 0x0000dc00ff097b82 */ /* 0x000eb00000000800 */
[----:B------:R-:W3:Y:S08]  /*00d0*/  LDC R11, c[0x0][0x374] ;  /* 0x0000dd00ff0b7b82 */ /* 0x000ef00000000800 */
[----:B------:R-:W0:Y:S01]  /*00e0*/  LDC.64 R2, c[0x0][0x398] ;  /* 0x0000e600ff027b82 */ /* 0x000e220000000a00 */
[----:B-1----:R-:W-:-:S07]  /*00f0*/  IMAD R0, R7, UR5, R0 ;  /* 0x0000000507007c24 */ /* 0x002fce000f8e0200 */
[----:B------:R-:W1:Y:S01]  /*0100*/  LDC.64 R40, c[0x0][0x380] ;  /* 0x0000e000ff287b82 */ /* 0x000e620000000a00 */
[----:B---3--:R-:W-:Y:S01]  /*0110*/  IMAD R0, R0, R11, UR4 ;  /* 0x0000000400007e24 */ /* 0x008fe2000f8e020b */
[----:B------:R-:W3:Y:S03]  /*0120*/  LDCU.64 UR4, c[0x0][0x358] ;  /* 0x00006b00ff0477ac */ /* 0x000ee60008000a00 */
[----:B----4-:R-:W-:-:S03]  /*0130*/  IMAD R0, R0, UR9, R5 ;  /* 0x0000000900007c24 */ /* 0x010fc6000f8e0205 */
[----:B------:R-:W4:Y:S01]  /*0140*/  LDC.64 R4, c[0x0][0x390] ;  /* 0x0000e400ff047b82 */ /* 0x000f220000000a00 */
[----:B--2---:R-:W-:-:S04]  /*0150*/  IMAD R0, R0, R9, UR8 ;  /* 0x0000000800007e24 */ /* 0x004fc8000f8e0209 */
[----:B0-----:R-:W-:-:S04]  /*0160*/  IMAD R43, R0, UR6, R43 ;  /* 0x00000006002b7c24 */ /* 0x001fc8000f8e022b */
[----:B------:R-:W-:-:S06]  /*0170*/  IMAD.WIDE R2, R43, 0x4, R2 ;  /* 0x000000042b027825 */ /* 0x000fcc00078e0202 */
[----:B---3--:R-:W2:Y:S01]  /*0180*/  LDG.E R3, desc[UR4][R2.64] ;  /* 0x0000000402037981 */ /* 0x008ea2000c1e1900 */
[----:B----4-:R-:W-:-:S05]  /*0190*/  IMAD.WIDE R4, R43, 0x4, R4 ;  /* 0x000000042b047825 */ /* 0x010fca00078e0204 */
[----:B------:R0:W5:Y:S01]  /*01a0*/  LDG.E R0, desc[UR4][R4.64] ;  /* 0x0000000404007981 */ /* 0x000162000c1e1900 */
[----:B------:R-:W3:Y:S01]  /*01b0*/  LDCU UR6, c[0x0][0x2f8] ;  /* 0x00005f00ff0677ac */ /* 0x000ee20008000800 */
[----:B-1----:R-:W-:Y:S01]  /*01c0*/  VIMNMX R6, PT, PT, R41, R40, PT ;  /* 0x0000002829067248 */ /* 0x002fe20003fe0100 */
[----:B------:R-:W-:Y:S03]  /*01d0*/  BSSY.RECONVERGENT B0, `(.L_x_0) ;  /* 0x0000081000007945 */ /* 0x000fe60003800200 */
[----:B------:R-:W-:Y:S02]  /*01e0*/  ISETP.GE.AND P0, PT, R6, 0x1, PT ;  /* 0x000000010600780c */ /* 0x000fe40003f06270 */
[----:B---3--:R-:W-:-:S04]  /*01f0*/  IADD3 R6, P1, PT, R1, UR6, RZ ;  /* 0x0000000601067c10 */ /* 0x008fc8000ff3e0ff */
[----:B------:R-:W-:Y:S02]  /*0200*/  IADD3.X R7, PT, PT, RZ, UR7, RZ, P1, !PT ;  /* 0x00000007ff077c10 */ /* 0x000fe40008ffe4ff */
[----:B--2---:R-:W-:-:S13]  /*0210*/  ISETP.LT.OR P0, PT, R3, 0x1, !P0 ;  /* 0x000000010300780c */ /* 0x004fda0004701670 */
[----:B0-----:R-:W-:Y:S05]  /*0220*/  @P0 BRA `(.L_x_1) ;  /* 0x0000000400ec0947 */ /* 0x001fea0003800000 */
[----:B------:R-:W-:Y:S01]  /*0230*/  IMAD R40, R40, 0x3, RZ ;  /* 0x0000000328287824 */ /* 0x000fe200078e02ff */
[----:B-----5:R-:W-:Y:S01]  /*0240*/  MOV R41, R0 ;  /* 0x0000000000297202 */ /* 0x020fe20000000f00 */
[----:B------:R-:W-:-:S03]  /*0250*/  IMAD.IADD R42, R3, 0x1, R0 ;  /* 0x00000001032a7824 */ /* 0x000fc600078e0200 */
[----:B------:R-:W-:-:S07]  /*0260*/  VIMNMX R40, PT, PT, R40, 0x1, !PT ;  /* 0x0000000128287848 */ /* 0x000fce0007fe0100 */
.L_x_6:
[----:B0-----:R-:W0:Y:S01]  /*0270*/  LDC.64 R2, c[0x0][0x3a0] ;  /* 0x0000e800ff027b82 */ /* 0x001e220000000a00 */
[----:B------:R-:W-:-:S07]  /*0280*/  SHF.L.U32 R5, R41, 0x1, RZ ;  /* 0x0000000129057819 */ /* 0x000fce00000006ff */
[----:B------:R-:W1:Y:S01]  /*0290*/  LDC.64 R52, c[0x0][0x3b0] ;  /* 0x0000ec00ff347b82 */ /* 0x000e620000000a00 */
[----:B0-----:R-:W-:-:S05]  /*02a0*/  IMAD.WIDE R2, R5, 0x4, R2 ;  /* 0x0000000405027825 */ /* 0x001fca00078e0202 */
[----:B------:R-:W1:Y:S04]  /*02b0*/  LDG.E R37, desc[UR4][R2.64+0x4] ;  /* 0x0000040402257981 */ /* 0x000e68000c1e1900 */
[----:B------:R0:W5:Y:S01]  /*02c0*/  LDG.E R36, desc[UR4][R2.64] ;  /* 0x0000000402247981 */ /* 0x000162000c1e1900 */
[----:B------:R-:W-:Y:S02]  /*02d0*/  VIADD R41, R41, 0x1 ;  /* 0x0000000129297836 */ /* 0x000fe40000000000 */
[----:B------:R-:W-:-:S03]  /*02e0*/  HFMA2 R5, -RZ, RZ, 0, 0 ;  /* 0x00000000ff057431 */ /* 0x000fc600000001ff */
[----:B------:R-:W-:Y:S01]  /*02f0*/  ISETP.GE.AND P0, PT, R41, R42, PT ;  /* 0x0000002a2900720c */ /* 0x000fe20003f06270 */
[----:B01----:R-:W-:-:S12]  /*0300*/  IMAD.WIDE R52, R37, 0x8, R52 ;  /* 0x0000000825347825 */ /* 0x003fd800078e0234 */
.L_x_5:
[----:B0-----:R-:W0:Y:S01]  /*0310*/  LDCU.64 UR6, c[0x0][0x380] ;  /* 0x00007000ff0677ac */ /* 0x001e220008000a00 */
[----:B------:R-:W-:Y:S02]  /*0320*/  IMAD.MOV.U32 R3, RZ, RZ, RZ ;  /* 0x000000ffff037224 */ /* 0x000fe400078e00ff */
[C---:B0-----:R-:W-:Y:S01]  /*0330*/  IMAD R4, R5.reuse, UR7, RZ ;  /* 0x0000000705047c24 */ /* 0x041fe2000f8e02ff */
[----:B------:R-:W-:-:S03]  /*0340*/  IADD3 R5, PT, PT, R5, 0x1, RZ ;  /* 0x0000000105057810 */ /* 0x000fc60007ffe0ff */
[----:B------:R-:W-:Y:S01]  /*0350*/  IMAD R2, R4, UR6, RZ ;  /* 0x0000000604027c24 */ /* 0x000fe2000f8e02ff */
[----:B------:R-:W-:-:S13]  /*0360*/  ISETP.NE.AND P1, PT, R5, UR7, PT ;  /* 0x0000000705007c0c */ /* 0x000fda000bf25270 */
.L_x_4:
[----:B0-----:R-:W0:Y:S01]  /*0370*/  LDCU UR6, c[0x0][0x388] ;  /* 0x00007100ff0677ac */ /* 0x001e220008000800 */
[----:B------:R-:W1:Y:S01]  /*0380*/  LDC.64 R50, c[0x0][0x3e0] ;  /* 0x0000f800ff327b82 */ /* 0x000e620000000a00 */
[----:B------:R-:W-:-:S05]  /*0390*/  IADD3 R9, PT, PT, R4, R3, RZ ;  /* 0x0000000304097210 */ /* 0x000fca0007ffe0ff */
[----:B0----5:R-:W-:-:S04]  /*03a0*/  IMAD R8, R9, UR6, R36 ;  /* 0x0000000609087c24 */ /* 0x021fc8000f8e0224 */
[----:B------:R-:W-:Y:S01]  /*03b0*/  IMAD R9, R8, UR6, R37 ;  /* 0x0000000608097c24 */ /* 0x000fe2000f8e0225 */
[----:B------:R-:W0:Y:S03]  /*03c0*/  LDCU.64 UR6, c[0x0][0x380] ;  /* 0x00007000ff0677ac */ /* 0x000e260008000a00 */
[----:B-1----:R-:W-:-:S05]  /*03d0*/  IMAD.WIDE R50, R9, 0x20, R50 ;  /* 0x0000002009327825 */ /* 0x002fca00078e0232 */
[----:B------:R1:W5:Y:S04]  /*03e0*/  LDG.E.128 R8, desc[UR4][R50.64] ;  /* 0x0000000432087981 */ /* 0x000368000c1e1d00 */
[----:B------:R1:W5:Y:S01]  /*03f0*/  LDG.E.128 R12, desc[UR4][R50.64+0x10] ;  /* 0x00001004320c7981 */ /* 0x000362000c1e1d00 */
[----:B------:R-:W-:Y:S02]  /*0400*/  IMAD.MOV.U32 R45, RZ, RZ, RZ ;  /* 0x000000ffff2d7224 */ /* 0x000fe400078e00ff */
[C---:B0-----:R-:W-:Y:S01]  /*0410*/  IMAD R44, R3.reuse, UR6, R2 ;  /* 0x00000006032c7c24 */ /* 0x041fe2000f8e0202 */
[----:B------:R-:W-:-:S04]  /*0420*/  IADD3 R3, PT, PT, R3, 0x1, RZ ;  /* 0x0000000103037810 */ /* 0x000fc80007ffe0ff */
[----:B------:R-:W-:-:S13]  /*0430*/  ISETP.NE.AND P2, PT, R3, UR7, PT ;  /* 0x0000000703007c0c */ /* 0x000fda000bf45270 */
.L_x_3:
[----:B0-----:R-:W0:Y:S01]  /*0440*/  LDC R46, c[0x0][0x388] ;  /* 0x0000e200ff2e7b82 */ /* 0x001e220000000800 */
[----:B------:R-:W2:Y:S01]  /*0450*/  LDCU.64 UR6, c[0x0][0x3d8] ;  /* 0x00007b00ff0677ac */ /* 0x000ea20008000a00 */
[----:B------:R-:W3:Y:S06]  /*0460*/  LDCU UR8, c[0x0][0x380] ;  /* 0x00007000ff0877ac */ /* 0x000eec0008000800 */
[----:B------:R-:W4:Y:S01]  /*0470*/  LDC.64 R16, c[0x0][0x3c0] ;  /* 0x0000f000ff107b82 */ /* 0x000f220000000a00 */
[----:B0-----:R-:W-:-:S04]  /*0480*/  IMAD R19, R45, R46, R36 ;  /* 0x0000002e2d137224 */ /* 0x001fc800078e0224 */
[----:B----4-:R-:W-:-:S06]  /*0490*/  IMAD.WIDE R16, R19, 0x10, R16 ;  /* 0x0000001013107825 */ /* 0x010fcc00078e0210 */
[----:B------:R-:W4:Y:S01]  /*04a0*/  LDG.E.128 R16, desc[UR4][R16.64] ;  /* 0x0000000410107981 */ /* 0x000f22000c1e1d00 */
[----:B------:R-:W-:Y:S01]  /*04b0*/  IMAD R48, R44, 0x3, R45 ;  /* 0x000000032c307824 */ /* 0x000fe200078e022d */
[----:B--2---:R-:W-:Y:S01]  /*04c0*/  MOV R58, UR6 ;  /* 0x00000006003a7c02 */ /* 0x004fe20008000f00 */
[----:B------:R-:W-:Y:S01]  /*04d0*/  IMAD.MOV.U32 R49, RZ, RZ, R37 ;  /* 0x000000ffff317224 */ /* 0x000fe200078e0025 */
[----:B------:R-:W-:Y:S01]  /*04e0*/  MOV R59, UR7 ;  /* 0x00000007003b7c02 */ /* 0x000fe20008000f00 */
[----:B------:R-:W-:Y:S01]  /*04f0*/  IMAD R48, R48, 0x3, RZ ;  /* 0x0000000330307824 */ /* 0x000fe200078e02ff */
[----:B------:R-:W-:-:S03]  /*0500*/  IADD3 R47, PT, PT, -R40, RZ, RZ ;  /* 0x000000ff282f7210 */ /* 0x000fc60007ffe1ff */
[----:B---3--:R-:W-:Y:S01]  /*0510*/  IMAD R48, R48, UR8, RZ ;  /* 0x0000000830307c24 */ /* 0x008fe2000f8e02ff */
[----:B----4-:R-:W-:-:S11]  /*0520*/  DMUL R38, RZ, R18 ;  /* 0x00000012ff267228 */ /* 0x010fd60000000000 */
.L_x_2:
[----:B0-----:R-:W0:Y:S01]  /*0530*/  LDC.64 R20, c[0x0][0x3a8] ;  /* 0x0000ea00ff147b82 */ /* 0x001e220000000a00 */
[----:B------:R-:W2:Y:S07]  /*0540*/  LDG.E.64 R56, desc[UR4][R52.64] ;  /* 0x0000000434387981 */ /* 0x000eae000c1e1b00 */
[----:B------:R-:W3:Y:S08]  /*0550*/  LDC.64 R60, c[0x0][0x3d0] ;  /* 0x0000f400ff3c7b82 */ /* 0x000ef00000000a00 */
[----:B------:R-:W4:Y:S01]  /*0560*/  LDC.64 R28, c[0x0][0x3b8] ;  /* 0x0000ee00ff1c7b82 */ /* 0x000f220000000a00 */
[----:B0-----:R-:W-:-:S05]  /*0570*/  IMAD.WIDE R26, R36, 0x8, R20 ;  /* 0x00000008241a7825 */ /* 0x001fca00078e0214 */
[----:B------:R-:W2:Y:S01]  /*0580*/  LDG.E.64 R24, desc[UR4][R26.64] ;  /* 0x000000041a187981 */ /* 0x000ea2000c1e1b00 */
[----:B---3--:R-:W-:-:S05]  /*0590*/  IMAD.WIDE.U32 R60, R45, 0x10, R60 ;  /* 0x000000102d3c7825 */ /* 0x008fca00078e003c */
[----:B------:R-:W3:Y:S01]  /*05a0*/  LDG.E.128 R20, desc[UR4][R60.64] ;  /* 0x000000043c147981 */ /* 0x000ee2000c1e1d00 */
[----:B----4-:R-:W-:Y:S01]  /*05b0*/  IMAD.WIDE R28, R48, 0x10, R28 ;  /* 0x00000010301c7825 */ /* 0x010fe200078e021c */
[----:B--2---:R-:W-:-:S08]  /*05c0*/  DMUL R24, R24, 0.5 ;  /* 0x3fe0000018187828 */ /* 0x004fd00000000000 */
[----:B------:R-:W-:-:S08]  /*05d0*/  DMUL R56, R24, R56 ;  /* 0x0000003818387228 */ /* 0x000fd00000000000 */
[----:B------:R-:W-:-:S08]  /*05e0*/  DMUL R54, R18, R56 ;  /* 0x0000003812367228 */ /* 0x000fd00000000000 */
[----:B------:R-:W-:Y:S02]  /*05f0*/  DFMA R34, RZ, R16, R54 ;  /* 0x00000010ff22722b */ /* 0x000fe40000000036 */
[----:B------:R-:W-:-:S06]  /*0600*/  DFMA R24, R16, R56, -R38 ;  /* 0x000000381018722b */ /* 0x000fcc0000000826 */
[C---:B---3--:R-:W-:Y:S02]  /*0610*/  DMUL R30, R34.reuse, R22 ;  /* 0x00000016221e7228 */ /* 0x048fe40000000000 */
[----:B------:R-:W-:-:S06]  /*0620*/  DMUL R34, R34, R20 ;  /* 0x0000001422227228 */ /* 0x000fcc0000000000 */
[C---:B------:R-:W-:Y:S02]  /*0630*/  DFMA R30, R24.reuse, R20, -R30 ;  /* 0x00000014181e722b */ /* 0x040fe4000000081e */
[----:B------:R-:W-:Y:S01]  /*0640*/  DFMA R34, R24, R22, R34 ;  /* 0x000000161822722b */ /* 0x000fe20000000022 */
[----:B------:R-:W2:Y:S04]  /*0650*/  LDG.E.128 R20, desc[UR4][R28.64] ;  /* 0x000000041c147981 */ /* 0x000ea8000c1e1d00 */
[----:B------:R-:W3:Y:S03]  /*0660*/  LDG.E.128 R24, desc[UR4][R58.64] ;  /* 0x000000043a187981 */ /* 0x000ee6000c1e1d00 */
[----:B--2---:R-:W-:-:S02]  /*0670*/  DMUL R32, R34, R20 ;  /* 0x0000001422207228 */ /* 0x004fc40000000000 */
[----:B------:R-:W-:-:S06]  /*0680*/  DMUL R34, R34, R22 ;  /* 0x0000001622227228 */ /* 0x000fcc0000000000 */
[C---:B------:R-:W-:Y:S02]  /*0690*/  DFMA R32, R30.reuse, R22, R32 ;  /* 0x000000161e20722b */ /* 0x040fe40000000020 */
[----:B------:R-:W-:-:S06]  /*06a0*/  DFMA R34, R30, R20, -R34 ;  /* 0x000000141e22722b */ /* 0x000fcc0000000822 */
[C---:B---3--:R-:W-:Y:S02]  /*06b0*/  DMUL R20, R32.reuse, R26 ;  /* 0x0000001a20147228 */ /* 0x048fe40000000000 */
[----:B------:R-:W-:-:S06]  /*06c0*/  DMUL R32, R32, R24 ;  /* 0x0000001820207228 */ /* 0x000fcc0000000000 */
[----:B------:R-:W-:Y:S02]  /*06d0*/  DFMA R24, R34, R24, -R20 ;  /* 0x000000182218722b */ /* 0x000fe40000000814 */
[----:B------:R-:W0:Y:S02]  /*06e0*/  LDC.64 R20, c[0x0][0x3c8] ;  /* 0x0000f200ff147b82 */ /* 0x000e240000000a00 */
[----:B0-----:R-:W-:-:S06]  /*06f0*/  IMAD.WIDE R20, R49, 0x10, R20 ;  /* 0x0000001031147825 */ /* 0x001fcc00078e0214 */
[----:B------:R-:W2:Y:S01]  /*0700*/  LDG.E.128 R20, desc[UR4][R20.64] ;  /* 0x0000000414147981 */ /* 0x000ea2000c1e1d00 */
[----:B------:R-:W-:-:S08]  /*0710*/  DFMA R32, R34, R26, R32 ;  /* 0x0000001a2220722b */ /* 0x000fd00000000020 */
[-C--:B--2---:R-:W-:Y:S02]  /*0720*/  DMUL R26, R22, R32.reuse ;  /* 0x00000020161a7228 */ /* 0x084fe40000000000 */
[----:B------:R-:W-:-:S06]  /*0730*/  DMUL R32, R20, R32 ;  /* 0x0000002014207228 */ /* 0x000fcc0000000000 */
[-C--:B------:R-:W-:Y:S02]  /*0740*/  DFMA R26, R20, R24.reuse, -R26 ;  /* 0x00000018141a722b */ /* 0x080fe4000000081a */
[----:B------:R-:W-:-:S06]  /*0750*/  DFMA R32, R22, R24, R32 ;  /* 0x000000181620722b */ /* 0x000fcc0000000020 */
[----:B-----5:R-:W-:Y:S02]  /*0760*/  DADD R8, R26, R8 ;  /* 0x000000001a087229 */ /* 0x020fe40000000008 */
[----:B------:R-:W-:-:S07]  /*0770*/  DADD R10, R32, R10 ;  /* 0x00000000200a7229 */ /* 0x000fce000000000a */
[----:B------:R0:W-:Y:S04]  /*0780*/  STG.E.128 desc[UR4][R50.64], R8 ;  /* 0x0000000832007986 */ /* 0x0001e8000c101d04 */
[----:B------:R2:W3:Y:S04]  /*0790*/  LDG.E.128 R24, desc[UR4][R60.64] ;  /* 0x000000043c187981 */ /* 0x0004e8000c1e1d00 */
[----:B------:R-:W4:Y:S04]  /*07a0*/  LDG.E.128 R28, desc[UR4][R28.64] ;  /* 0x000000041c1c7981 */ /* 0x000f28000c1e1d00 */
[----:B------:R1:W4:Y:S01]  /*07b0*/  LDG.E.128 R32, desc[UR4][R58.64] ;  /* 0x000000043a207981 */ /* 0x000322000c1e1d00 */
[----:B------:R-:W-:-:S02]  /*07c0*/  DFMA R56, R16, R56, R38 ;  /* 0x000000381038722b */ /* 0x000fc40000000026 */
[----:B--2---:R-:W-:Y:S01]  /*07d0*/  DFMA R60, RZ, R16, -R54 ;  /* 0x00000010ff3c722b */ /* 0x004fe20000000836 */
[----:B------:R-:W-:-:S04]  /*07e0*/  IADD3 R47, PT, PT, R47, 0x1, RZ ;  /* 0x000000012f2f7810 */ /* 0x000fc80007ffe0ff */
[----:B------:R-:W-:Y:S02]  /*07f0*/  ISETP.NE.AND P3, PT, R47, RZ, PT ;  /* 0x000000ff2f00720c */ /* 0x000fe40003f65270 */
[----:B-1----:R-:W-:Y:S01]  /*0800*/  IADD3 R58, P4, PT, R58, 0x10, RZ ;  /* 0x000000103a3a7810 */ /* 0x002fe20007f9e0ff */
[----:B------:R-:W-:Y:S01]  /*0810*/  IMAD.IADD R49, R49, 0x1, R46 ;  /* 0x0000000131317824 */ /* 0x000fe200078e022e */
[----:B------:R-:W-:Y:S02]  /*0820*/  IADD3 R48, PT, PT, R48, 0x1, RZ ;  /* 0x0000000130307810 */ /* 0x000fe40007ffe0ff */
[----:B------:R-:W-:Y:S01]  /*0830*/  IADD3.X R59, PT, PT, RZ, R59, RZ, P4, !PT ;  /* 0x0000003bff3b7210 */ /* 0x000fe200027fe4ff */
[-C--:B---3--:R-:W-:Y:S02]  /*0840*/  DMUL R54, R56, R26.reuse ;  /* 0x0000001a38367228 */ /* 0x088fe40000000000 */
[----:B------:R-:W-:-:S06]  /*0850*/  DMUL R26, R60, R26 ;  /* 0x0000001a3c1a7228 */ /* 0x000fcc0000000000 */
[-C--:B------:R-:W-:Y:S02]  /*0860*/  DFMA R54, R60, R24.reuse, -R54 ;  /* 0x000000183c36722b */ /* 0x080fe40000000836 */
[----:B------:R-:W-:-:S06]  /*0870*/  DFMA R26, R56, R24, R26 ;  /* 0x00000018381a722b */ /* 0x000fcc000000001a */
[-C--:B----4-:R-:W-:Y:S02]  /*0880*/  DMUL R24, R54, R30.reuse ;  /* 0x0000001e36187228 */ /* 0x090fe40000000000 */
[----:B------:R-:W-:-:S06]  /*0890*/  DMUL R30, R26, R30 ;  /* 0x0000001e1a1e7228 */ /* 0x000fcc0000000000 */
[-C--:B------:R-:W-:Y:S02]  /*08a0*/  DFMA R24, R26, R28.reuse, R24 ;  /* 0x0000001c1a18722b */ /* 0x080fe40000000018 */
[----:B------:R-:W-:-:S06]  /*08b0*/  DFMA R30, R54, R28, -R30 ;  /* 0x0000001c361e722b */ /* 0x000fcc000000081e */
[-C--:B------:R-:W-:Y:S02]  /*08c0*/  DMUL R26, R24, R34.reuse ;  /* 0x00000022181a7228 */ /* 0x080fe40000000000 */
[----:B------:R-:W-:-:S06]  /*08d0*/  DMUL R34, R30, R34 ;  /* 0x000000221e227228 */ /* 0x000fcc0000000000 */
[-C--:B------:R-:W-:Y:S02]  /*08e0*/  DFMA R26, R30, R32.reuse, -R26 ;  /* 0x000000201e1a722b */ /* 0x080fe4000000081a */
[----:B------:R-:W-:-:S06]  /*08f0*/  DFMA R34, R24, R32, R34 ;  /* 0x000000201822722b */ /* 0x000fcc0000000022 */
[C---:B------:R-:W-:Y:S02]  /*0900*/  DMUL R24, R22.reuse, R26 ;  /* 0x0000001a16187228 */ /* 0x040fe40000000000 */
[----:B------:R-:W-:-:S06]  /*0910*/  DMUL R22, R22, R34 ;  /* 0x0000002216167228 */ /* 0x000fcc0000000000 */
[C---:B------:R-:W-:Y:S02]  /*0920*/  DFMA R24, R20.reuse, R34, R24 ;  /* 0x000000221418722b */ /* 0x040fe40000000018 */
[----:B------:R-:W-:-:S06]  /*0930*/  DFMA R22, R20, R26, -R22 ;  /* 0x0000001a1416722b */ /* 0x000fcc0000000816 */
[----:B------:R-:W-:Y:S02]  /*0940*/  DADD R12, R24, R12 ;  /* 0x00000000180c7229 */ /* 0x000fe4000000000c */
[----:B------:R-:W-:-:S07]  /*0950*/  DADD R14, R22, R14 ;  /* 0x00000000160e7229 */ /* 0x000fce000000000e */
[----:B------:R0:W-:Y:S01]  /*0960*/  STG.E.128 desc[UR4][R50.64+0x10], R12 ;  /* 0x0000100c32007986 */ /* 0x0001e2000c101d04 */
[----:B------:R-:W-:Y:S05]  /*0970*/  @P3 BRA `(.L_x_2) ;  /* 0xfffffff800ec3947 */ /* 0x000fea000383ffff */
[----:B------:R-:W-:-:S04]  /*0980*/  IADD3 R45, PT, PT, R45, 0x1, RZ ;  /* 0x000000012d2d7810 */ /* 0x000fc80007ffe0ff */
[----:B------:R-:W-:-:S13]  /*0990*/  ISETP.NE.AND P3, PT, R45, R40, PT ;  /* 0x000000282d00720c */ /* 0x000fda0003f65270 */
[----:B------:R-:W-:Y:S05]  /*09a0*/  @P3 BRA `(.L_x_3) ;  /* 0xfffffff800a43947 */ /* 0x000fea000383ffff */
[----:B------:R-:W-:Y:S05]  /*09b0*/  @P2 BRA `(.L_x_4) ;  /* 0xfffffff8006c2947 */ /* 0x000fea000383ffff */
[----:B------:R-:W-:Y:S05]  /*09c0*/  @P1 BRA `(.L_x_5) ;  /* 0xfffffff800501947 */ /* 0x000fea000383ffff */
[----:B------:R-:W-:Y:S05]  /*09d0*/  @!P0 BRA `(.L_x_6) ;  /* 0xfffffff800248947 */ /* 0x000fea000383ffff */
.L_x_1:
[----:B------:R-:W-:Y:S05]  /*09e0*/  BSYNC.RECONVERGENT B0 ;  /* 0x0000000000007941 */ /* 0x000fea0003800200 */
.L_x_0:
[----:B------:R-:W-:-:S13]  /*09f0*/  ISETP.NE.AND P0, PT, R43, RZ, PT ;  /* 0x000000ff2b00720c */ /* 0x000fda0003f05270 */
[----:B------:R-:W-:Y:S05]  /*0a00*/  @P0 EXIT ;  /* 0x000000000000094d */ /* 0x000fea0003800000 */
[----:B------:R-:W-:Y:S01]  /*0a10*/  MOV R2, 0x0 ;  /* 0x0000000000027802 */ /* 0x000fe20000000f00 */
[----:B-----5:R1:W-:Y:S01]  /*0a20*/  STL [R1], R0 ;  /* 0x0000000001007387 */ /* 0x0203e20000100800 */
[----:B------:R-:W2:Y:S04]  /*0a30*/  LDCU.64 UR4, c[0x4][0x8] ;  /* 0x01000100ff0477ac */ /* 0x000ea80008000a00 */
[----:B------:R-:W3:Y:S01]  /*0a40*/  LDC.64 R2, c[0x4][R2] ;  /* 0x0100000002027b82 */ /* 0x000ee20000000a00 */
[----:B--2---:R-:W-:Y:S02]  /*0a50*/  MOV R4, UR4 ;  /* 0x0000000400047c02 */ /* 0x004fe40008000f00 */
[----:B-1----:R-:W-:-:S07]  /*0a60*/  MOV R5, UR5 ;  /* 0x0000000500057c02 */ /* 0x002fce0008000f00 */
[----:B------:R-:W-:-:S07]  /*0a70*/  LEPC R20, `(.L_x_7) ;  /* 0x000000001014794e */ /* 0x000fce0000000000 */
[----:B0--3--:R-:W-:Y:S05]  /*0a80*/  CALL.ABS.NOINC R2 ;  /* 0x0000000002007343 */ /* 0x009fea0003c00000 */
.L_x_7:
[----:B------:R-:W-:Y:S05]  /*0a90*/  EXIT ;  /* 0x000000000000794d */ /* 0x000fea0003800000 */
.L_x_8:
[----:B------:R-:W-:-:S00]  /*0aa0*/  BRA `(.L_x_8) ;  /* 0xfffffffc00fc7947 */ /* 0x000fc0000383ffff */
[----:B------:R-:W-:-:S00]  /*0ab0*/  NOP ;  /* 0x0000000000007918 */ /* 0x000fc00000000000 */
        /* <DEDUP_REMOVED lines=12> */
.L_x_45:


//--------------------- .text._Z22compute_gqqp_1st_RamaniiPiS_S_PdS0_S0_P7double2S2_S2_ --------------------------
	.section	.text._Z22compute_gqqp_1st_RamaniiPiS_S_PdS0_S0_P7double2S2_S2_,"ax",@progbits
	.align	128
        .global         _Z22compute_gqqp_1st_RamaniiPiS_S_PdS0_S0_P7double2S2_S2_
        .type           _Z22compute_gqqp_1st_RamaniiPiS_S_PdS0_S0_P7double2S2_S2_,@function
        .size           _Z22compute_gqqp_1st_RamaniiPiS_S_PdS0_S0_P7double2S2_S2_,(.L_x_44 - _Z22compute_gqqp_1st_RamaniiPiS_S_PdS0_S0_P7double2S2_S2_)
        .other          _Z22compute_gqqp_1st_RamaniiPiS_S_PdS0_S0_P7double2S2_S2_,@"STO_CUDA_ENTRY STV_DEFAULT"
_Z22compute_gqqp_1st_RamaniiPiS_S_PdS0_S0_P7double2S2_S2_:
.text._Z22compute_gqqp_1st_RamaniiPiS_S_PdS0_S0_P7double2S2_S2_:
[----:B------:R-:W-:Y:S01]  /*0000*/  LDC R1, c[0x0][0x37c] ;  /* 0x0000df00ff017b82 */ /* 0x000fe20000000800 */
[----:B------:R-:W0:Y:S01]  /*0010*/  S2R R0, SR_TID.Z ;  /* 0x0000000000007919 */ /* 0x000e220000002300 */
[----:B------:R-:W1:Y:S06]  /*0020*/  LDCU UR4, c[0x0][0x360] ;  /* 0x00006c00ff0477ac */ /* 0x000e6c0008000800 */
[----:B------:R-:W2:Y:S01]  /*0030*/  S2UR UR6, SR_CTAID.Y ;  /* 0x00000000000679c3 */ /* 0x000ea20000002600 */
[----:B------:R-:W0:Y:S01]  /*0040*/  S2R R9, SR_CTAID.Z ;  /* 0x0000000000097919 */ /* 0x000e220000002700 */
[----:B------:R-:W3:Y:S01]  /*0050*/  LDCU UR8, c[0x0][0x364] ;  /* 0x00006c80ff0877ac */ /* 0x000ee20008000800 */
[----:B------:R-:W3:Y:S01]  /*0060*/  S2R R7, SR_TID.Y ;  /* 0x0000000000077919 */ /* 0x000ee20000002200 */
[----:B------:R-:W0:Y:S04]  /*0070*/  LDCU UR7, c[0x0][0x368] ;  /* 0x00006d00ff0777ac */ /* 0x000e280008000800 */
[----:B------:R-:W4:Y:S01]  /*0080*/  LDC R11, c[0x0][0x370] ;  /* 0x0000dc00ff0b7b82 */ /* 0x000f220000000800 */
[----:B------:R-:W1:Y:S07]  /*0090*/  S2R R5, SR_TID.X ;  /* 0x0000000000057919 */ /* 0x000e6e0000002100 */
[----:B------:R-:W2:Y:S08]  /*00a0*/  LDC R13, c[0x0][0x374] ;  /* 0x0000dd00ff0d7b82 */ /* 0x000eb00000000800 */
[----:B------:R-:W4:Y:S08]  /*00b0*/  S2UR UR5, SR_CTAID.X ;  /* 0x00000000000579c3 */ /* 0x000f300000002500 */
[----:B------:R-:W5:Y:S01]  /*00c0*/  LDC.64 R2, c[0x0][0x390] ;  /* 0x0000e400ff027b82 */ /* 0x000f620000000a00 */
[----:B0-----:R-:W-:-:S04]  /*00d0*/  IMAD R0, R9, UR7, R0 ;  /* 0x0000000709007c24 */ /* 0x001fc8000f8e0200 */
[----:B--2---:R-:W-:Y:S01]  /*00e0*/  IMAD R0, R0, R13, UR6 ;  /* 0x0000000600007e24 */ /* 0x004fe2000f8e020d */
[----:B------:R-:W0:Y:S03]  /*00f0*/  LDCU.64 UR6, c[0x0][0x358] ;  /* 0x00006b00ff0677ac */ /* 0x000e260008000a00 */
[----:B---3--:R-:W-:-:S04]  /*0100*/  IMAD R0, R0, UR8, R7 ;  /* 0x0000000800007c24 */ /* 0x008fc8000f8e0207 */
[----:B----4-:R-:W-:-:S04]  /*0110*/  IMAD R0, R0, R11, UR5 ;  /* 0x0000000500007e24 */ /* 0x010fc8000f8e020b */
[----:B-1----:R-:W-:-:S04]  /*0120*/  IMAD R5, R0, UR4, R5 ;  /* 0x0000000400057c24 */ /* 0x002fc8000f8e0205 */
[----:B-----5:R-:W-:-:S05]  /*0130*/  IMAD.WIDE R2, R5, 0x4, R2 ;  /* 0x0000000405027825 */ /* 0x020fca00078e0202 */
[----:B0-----:R-:W2:Y:S02]  /*0140*/  LDG.E R9, desc[UR6][R2.64] ;  /* 0x0000000602097981 */ /* 0x001ea4000c1e1900 */
[----:B--2---:R-:W-:-:S13]  /*0150*/  ISETP.GE.AND P0, PT, R9, 0x1, PT ;  /* 0x000000010900780c */ /* 0x004fda0003f06270 */
[----:B------:R-:W-:Y:S05]  /*0160*/  @!P0 EXIT ;  /* 0x000000000000894d */ /* 0x000fea0003800000 */
[----:B------:R-:W0:Y:S08]  /*0170*/  LDC R3, c[0x0][0x380] ;  /* 0x0000e000ff037b82 */ /* 0x000e300000000800 */
[----:B------:R-:W1:Y:S01]  /*0180*/  LDC.64 R6, c[0x0][0x388] ;  /* 0x0000e200ff067b82 */ /* 0x000e620000000a00 */
[----:B0-----:R-:W-:Y:S01]  /*0190*/  ISETP.GE.AND P0, PT, R3, 0x1, PT ;  /* 0x000000010300780c */ /* 0x001fe20003f06270 */
[----:B-1----:R-:W-:-:S12]  /*01a0*/  IMAD.WIDE R6, R5, 0x4, R6 ;  /* 0x0000000405067825 */ /* 0x002fd800078e0206 */
[----:B------:R-:W-:Y:S05]  /*01b0*/  @!P0 EXIT ;  /* 0x000000000000894d */ /* 0x000fea0003800000 */
[----:B------:R-:W2:Y:S01]  /*01c0*/  LDG.E R0, desc[UR6][R6.64] ;  /* 0x0000000606007981 */ /* 0x000ea2000c1e1900 */
[----:B------:R-:W0:Y:S01]  /*01d0*/  LDCU UR4, c[0x0][0x384] ;  /* 0x00007080ff0477ac */ /* 0x000e220008000800 */
[C---:B------:R-:W-:Y:S01]  /*01e0*/  LOP3.LUT R2, R3.reuse, 0x7ffffffe, RZ, 0xc0, !PT ;  /* 0x7ffffffe03027812 */ /* 0x040fe200078ec0ff */
[----:B------:R-:W1:Y:S04]  /*01f0*/  LDCU UR8, c[0x0][0x384] ;  /* 0x00007080ff0877ac */ /* 0x000e680008000800 */
[----:B------:R-:W-:Y:S02]  /*0200*/  IMAD.MOV R4, RZ, RZ, -R2 ;  /* 0x000000ffff047224 */ /* 0x000fe400078e0a02 */
[----:B0-----:R-:W-:Y:S02]  /*0210*/  IMAD R3, R3, UR4, RZ ;  /* 0x0000000403037c24 */ /* 0x001fe4000f8e02ff */
[----:B-12---:R-:W-:-:S07]  /*0220*/  IMAD.IADD R5, R9, 0x1, R0 ;  /* 0x0000000109057824 */ /* 0x006fce00078e0200 */
.L_x_38:
[----:B0-----:R-:W0:Y:S01]  /*0230*/  LDC.64 R10, c[0x0][0x398] ;  /* 0x0000e600ff0a7b82 */ /* 0x001e220000000a00 */
[----:B------:R-:W-:-:S05]  /*0240*/  SHF.L.U32 R7, R0, 0x1, RZ ;  /* 0x0000000100077819 */ /* 0x000fca00000006ff */
[----:B0-----:R-:W-:-:S05]  /*0250*/  IMAD.WIDE R10, R7, 0x4, R10 ;  /* 0x00000004070a7825 */ /* 0x001fca00078e020a */
[----:B------:R0:W5:Y:S04]  /*0260*/  LDG.E R6, desc[UR6][R10.64] ;  /* 0x000000060a067981 */ /* 0x000168000c1e1900 */
[----:B------:R0:W5:Y:S01]  /*0270*/  LDG.E R7, desc[UR6][R10.64+0x4] ;  /* 0x000004060a077981 */ /* 0x000162000c1e1900 */
[----:B------:R-:W-:Y:S02]  /*0280*/  VIADD R0, R0, 0x1 ;  /* 0x0000000100007836 */ /* 0x000fe40000000000 */
[----:B------:R-:W-:-:S03]  /*0290*/  IMAD.MOV.U32 R8, RZ, RZ, RZ ;  /* 0x000000ffff087224 */ /* 0x000fc600078e00ff */
[----:B-1----:R-:W-:-:S13]  /*02a0*/  ISETP.GE.AND P0, PT, R0, R5, PT ;  /* 0x000000050000720c */ /* 0x002fda0003f06270 */
.L_x_37:
[----:B-1----:R-:W1:Y:S01]  /*02b0*/  LDC.64 R30, c[0x0][0x3b0] ;  /* 0x0000ec00ff1e7b82 */ /* 0x002e620000000a00 */
[----:B0-----:R-:W-:Y:S02]  /*02c0*/  HFMA2 R10, -RZ, RZ, 0, 0 ;  /* 0x00000000ff0a7431 */ /* 0x001fe400000001ff */
[C---:B-----5:R-:W-:Y:S02]  /*02d0*/  IMAD R9, R8.reuse, R3, R6 ;  /* 0x0000000308097224 */ /* 0x060fe400078e0206 */
[----:B-1----:R-:W-:-:S07]  /*02e0*/  IMAD.WIDE.U32 R30, R8, 0x8, R30 ;  /* 0x00000008081e7825 */ /* 0x002fce00078e001e */
.L_x_36:
[----:B0-----:R-:W0:Y:S01]  /*02f0*/  LDCU.64 UR4, c[0x0][0x380] ;  /* 0x00007000ff0477ac */ /* 0x001e220008000a00 */
[----:B-1----:R-:W1:Y:S08]  /*0300*/  LDC.64 R32, c[0x0][0x3b0] ;  /* 0x0000ec00ff207b82 */ /* 0x002e700000000a00 */
[----:B------:R-:W2:Y:S01]  /*0310*/  LDC.64 R28, c[0x0][0x3c8] ;  /* 0x0000f200ff1c7b82 */ /* 0x000ea20000000a00 */
[----:B0-----:R-:W-:Y:S01]  /*0320*/  IMAD.U32 R34, RZ, RZ, UR5 ;  /* 0x00000005ff227e24 */ /* 0x001fe2000f8e00ff */
[----:B------:R-:W-:-:S03]  /*0330*/  UISETP.NE.AND UP0, UPT, UR4, 0x1, UPT ;  /* 0x000000010400788c */ /* 0x000fc6000bf05270 */
[CC--:B------:R-:W-:Y:S02]  /*0340*/  IMAD R12, R10.reuse, R34.reuse, R9 ;  /* 0x000000220a0c7224 */ /* 0x0c0fe400078e0209 */
[C---:B------:R-:W-:Y:S02]  /*0350*/  IMAD R40, R10.reuse, R34, R7 ;  /* 0x000000220a287224 */ /* 0x040fe400078e0207 */
[----:B-1----:R-:W-:-:S04]  /*0360*/  IMAD.WIDE.U32 R32, R10, 0x8, R32 ;  /* 0x000000080a207825 */ /* 0x002fc800078e0020 */
[----:B------:R-:W-:Y:S02]  /*0370*/  VIADD R10, R10, 0x1 ;  /* 0x000000010a0a7836 */ /* 0x000fe40000000000 */
[----:B------:R-:W-:-:S03]  /*0380*/  IMAD R11, R12, R34, R7 ;  /* 0x000000220c0b7224 */ /* 0x000fc600078e0207 */
[----:B------:R-:W-:Y:S01]  /*0390*/  ISETP.NE.AND P1, PT, R10, UR4, PT ;  /* 0x000000040a007c0c */ /* 0x000fe2000bf25270 */
[----:B--2---:R-:W-:Y:S01]  /*03a0*/  IMAD.WIDE R28, R11, 0x20, R28 ;  /* 0x000000200b1c7825 */ /* 0x004fe200078e021c */
[----:B------:R-:W-:Y:S01]  /*03b0*/  MOV R11, RZ ;  /* 0x000000ff000b7202 */ /* 0x000fe20000000f00 */
[----:B------:R-:W-:Y:S10]  /*03c0*/  BRA.U !UP0, `(.L_x_9) ;  /* 0x0000001108087547 */ /* 0x000ff4000b800000 */
[----:B------:R0:W5:Y:S01]  /*03d0*/  LDG.E.128 R12, desc[UR6][R28.64] ;  /* 0x000000061c0c7981 */ /* 0x000162000c1e1d00 */
[----:B------:R-:W1:Y:S03]  /*03e0*/  LDCU.64 UR4, c[0x0][0x3b0] ;  /* 0x00007600ff0477ac */ /* 0x000e660008000a00 */
[----:B------:R0:W5:Y:S01]  /*03f0*/  LDG.E.128 R16, desc[UR6][R28.64+0x10] ;  /* 0x000010061c107981 */ /* 0x000162000c1e1d00 */
[----:B------:R-:W-:Y:S01]  /*0400*/  IMAD.MOV.U32 R39, RZ, RZ, R9 ;  /* 0x000000ffff277224 */ /* 0x000fe200078e0009 */
[----:B------:R-:W-:Y:S01]  /*0410*/  MOV R37, R4 ;  /* 0x0000000400257202 */ /* 0x000fe20000000f00 */
[----:B------:R-:W-:Y:S01]  /*0420*/  IMAD.MOV.U32 R38, RZ, RZ, R40 ;  /* 0x000000ffff267224 */ /* 0x000fe200078e0028 */
[----:B-1----:R-:W-:-:S04]  /*0430*/  UIADD3 UR4, UP0, UPT, UR4, 0x8, URZ ;  /* 0x0000000804047890 */ /* 0x002fc8000ff1e0ff */
[----:B------:R-:W-:Y:S02]  /*0440*/  UIADD3.X UR5, UPT, UPT, URZ, UR5, URZ, UP0, !UPT ;  /* 0x00000005ff057290 */ /* 0x000fe400087fe4ff */
[----:B------:R-:W-:-:S04]  /*0450*/  IMAD.U32 R50, RZ, RZ, UR4 ;  /* 0x00000004ff327e24 */ /* 0x000fc8000f8e00ff */
[----:B0-----:R-:W-:-:S07]  /*0460*/  IMAD.U32 R51, RZ, RZ, UR5 ;  /* 0x00000005ff337e24 */ /* 0x001fce000f8e00ff */
.L_x_26:
[----:B0-----:R-:W0:Y:S01]  /*0470*/  LDC.64 R48, c[0x0][0x3a0] ;  /* 0x0000e800ff307b82 */ /* 0x001e220000000a00 */
[----:B------:R-:W2:Y:S07]  /*0480*/  LDG.E.64 R60, desc[UR6][R50.64+-0x8] ;  /* 0xfffff806323c7981 */ /* 0x000eae000c1e1b00 */
[----:B------:R-:W1:Y:S08]  /*0490*/  LDC.64 R44, c[0x0][0x3b0] ;  /* 0x0000ec00ff2c7b82 */ /* 0x000e700000000a00 */
[----:B------:R-:W3:Y:S01]  /*04a0*/  LDC.64 R56, c[0x0][0x3b8] ;  /* 0x0000ee00ff387b82 */ /* 0x000ee20000000a00 */
[----:B0-----:R-:W-:-:S07]  /*04b0*/  IMAD.WIDE R48, R6, 0x8, R48 ;  /* 0x0000000806307825 */ /* 0x001fce00078e0230 */
[----:B------:R-:W0:Y:S01]  /*04c0*/  LDC.64 R54, c[0x0][0x3c0] ;  /* 0x0000f000ff367b82 */ /* 0x000e220000000a00 */
[----:B------:R-:W2:Y:S01]  /*04d0*/  LDG.E.64 R34, desc[UR6][R48.64] ;  /* 0x0000000630227981 */ /* 0x000ea2000c1e1b00 */
[----:B-1----:R-:W-:-:S05]  /*04e0*/  IMAD.WIDE.U32 R44, R8, 0x8, R44 ;  /* 0x00000008082c7825 */ /* 0x002fca00078e002c */
[----:B------:R-:W4:Y:S01]  /*04f0*/  LDG.E.64 R42, desc[UR6][R44.64] ;  /* 0x000000062c2a7981 */ /* 0x000f22000c1e1b00 */
[----:B---3--:R-:W-:-:S05]  /*0500*/  IMAD.WIDE R56, R39, 0x10, R56 ;  /* 0x0000001027387825 */ /* 0x008fca00078e0238 */
[----:B-----5:R1:W5:Y:S01]  /*0510*/  LDG.E.128 R20, desc[UR6][R56.64] ;  /* 0x0000000638147981 */ /* 0x020362000c1e1d00 */
[----:B0-----:R-:W-:-:S05]  /*0520*/  IMAD.WIDE R54, R38, 0x10, R54 ;  /* 0x0000001026367825 */ /* 0x001fca00078e0236 */
[----:B------:R1:W5:Y:S01]  /*0530*/  LDG.E.128 R24, desc[UR6][R54.64] ;  /* 0x0000000636187981 */ /* 0x000362000c1e1d00 */
[----:B------:R-:W-:Y:S01]  /*0540*/  BSSY.RECONVERGENT B1, `(.L_x_10) ;  /* 0x0000014000017945 */ /* 0x000fe20003800200 */
[----:B--2---:R-:W-:-:S08]  /*0550*/  DADD R34, -R34, -R60 ;  /* 0x0000000022227229 */ /* 0x004fd0000000093c */
[----:B----4-:R-:W-:-:S06]  /*0560*/  DADD R42, R34, R42 ;  /* 0x00000000222a7229 */ /* 0x010fcc000000002a */
[----:B------:R-:W0:Y:S04]  /*0570*/  MUFU.RCP64H R47, R43 ;  /* 0x0000002b002f7308 */ /* 0x000e280000001800 */
[----:B------:R-:W-:-:S06]  /*0580*/  IADD3 R46, PT, PT, R43, 0x300402, RZ ;  /* 0x003004022b2e7810 */ /* 0x000fcc0007ffe0ff */
[----:B0-----:R-:W-:-:S08]  /*0590*/  DFMA R34, -R42, R46, 1 ;  /* 0x3ff000002a22742b */ /* 0x001fd0000000012e */
[----:B------:R-:W-:Y:S01]  /*05a0*/  DFMA R34, R34, R34, R34 ;  /* 0x000000222222722b */ /* 0x000fe20000000022 */
[----:B------:R-:W-:-:S07]  /*05b0*/  FSETP.GEU.AND P2, PT, |R46|, 5.8789094863358348022e-39, PT ;  /* 0x004004022e00780b */ /* 0x000fce0003f4e200 */
[----:B------:R-:W-:-:S08]  /*05c0*/  DFMA R34, R46, R34, R46 ;  /* 0x000000222e22722b */ /* 0x000fd0000000002e */
[----:B------:R-:W-:-:S08]  /*05d0*/  DFMA R62, -R42, R34, 1 ;  /* 0x3ff000002a3e742b */ /* 0x000fd00000000122 */
[----:B------:R-:W-:Y:S01]  /*05e0*/  DFMA R62, R34, R62, R34 ;  /* 0x0000003e223e722b */ /* 0x000fe20000000022 */
[----:B-1----:R-:W-:Y:S10]  /*05f0*/  @P2 BRA `(.L_x_11) ;  /* 0x0000000000202947 */ /* 0x002ff40003800000 */
[----:B------:R-:W-:Y:S01]  /*0600*/  LOP3.LUT R34, R43, 0x7fffffff, RZ, 0xc0, !PT ;  /* 0x7fffffff2b227812 */ /* 0x000fe200078ec0ff */
[----:B------:R-:W-:Y:S01]  /*0610*/  IMAD.MOV.U32 R35, RZ, RZ, R42 ;  /* 0x000000ffff237224 */ /* 0x000fe200078e002a */
[----:B------:R-:W-:Y:S01]  /*0620*/  MOV R11, 0x660 ;  /* 0x00000660000b7802 */ /* 0x000fe20000000f00 */
[----:B------:R-:W-:Y:S01]  /*0630*/  IMAD.MOV.U32 R36, RZ, RZ, R43 ;  /* 0x000000ffff247224 */ /* 0x000fe200078e002b */
[----:B------:R-:W-:-:S07]  /*0640*/  IADD3 R34, PT, PT, R34, -0x100000, RZ ;  /* 0xfff0000022227810 */ /* 0x000fce0007ffe0ff */
[----:B-----5:R-:W-:Y:S05]  /*0650*/  CALL.REL.NOINC `($__internal_0_$__cuda_sm20_dblrcp_rn_slowpath_v3) ;  /* 0x0000001400887944 */ /* 0x020fea0003c00000 */
[----:B------:R-:W-:Y:S02]  /*0660*/  IMAD.MOV.U32 R62, RZ, RZ, R34 ;  /* 0x000000ffff3e7224 */ /* 0x000fe400078e0022 */
[----:B------:R-:W-:-:S07]  /*0670*/  IMAD.MOV.U32 R63, RZ, RZ, R35 ;  /* 0x000000ffff3f7224 */ /* 0x000fce00078e0023 */
.L_x_11:
[----:B------:R-:W-:Y:S05]  /*0680*/  BSYNC.RECONVERGENT B1 ;  /* 0x0000000000017941 */ /* 0x000fea0003800200 */
.L_x_10:
[----:B------:R-:W0:Y:S01]  /*0690*/  LDC.64 R46, c[0x0][0x3a8] ;  /* 0x0000ea00ff2e7b82 */ /* 0x000e220000000a00 */
[----:B------:R-:W2:Y:S01]  /*06a0*/  LDG.E.64 R42, desc[UR6][R32.64] ;  /* 0x00000006202a7981 */ /* 0x000ea2000c1e1b00 */
[----:B0-----:R-:W-:-:S05]  /*06b0*/  IMAD.WIDE R46, R7, 0x8, R46 ;  /* 0x00000008072e7825 */ /* 0x001fca00078e022e */
[----:B------:R-:W3:Y:S01]  /*06c0*/  LDG.E.64 R34, desc[UR6][R46.64] ;  /* 0x000000062e227981 */ /* 0x000ee2000c1e1b00 */
[----:B------:R-:W-:Y:S01]  /*06d0*/  BSSY.RECONVERGENT B1, `(.L_x_12) ;  /* 0x0000012000017945 */ /* 0x000fe20003800200 */
[----:B---3--:R-:W-:-:S08]  /*06e0*/  DADD R34, -R60, -R34 ;  /* 0x000000003c227229 */ /* 0x008fd00000000922 */
[----:B--2---:R-:W-:-:S06]  /*06f0*/  DADD R42, R34, R42 ;  /* 0x00000000222a7229 */ /* 0x004fcc000000002a */
        /* <DEDUP_REMOVED lines=8> */
[----:B------:R-:W-:Y:S10]  /*0780*/  @P2 BRA `(.L_x_13) ;  /* 0x0000000000182947 */ /* 0x000ff40003800000 */
[----:B------:R-:W-:Y:S01]  /*0790*/  LOP3.LUT R34, R43, 0x7fffffff, RZ, 0xc0, !PT ;  /* 0x7fffffff2b227812 */ /* 0x000fe200078ec0ff */
[----:B------:R-:W-:Y:S01]  /*07a0*/  IMAD.MOV.U32 R35, RZ, RZ, R42 ;  /* 0x000000ffff237224 */ /* 0x000fe200078e002a */
[----:B------:R-:W-:Y:S01]  /*07b0*/  MOV R11, 0x7f0 ;  /* 0x000007f0000b7802 */ /* 0x000fe20000000f00 */
[----:B------:R-:W-:Y:S01]  /*07c0*/  IMAD.MOV.U32 R36, RZ, RZ, R43 ;  /* 0x000000ffff247224 */ /* 0x000fe200078e002b */
[----:B------:R-:W-:-:S07]  /*07d0*/  IADD3 R34, PT, PT, R34, -0x100000, RZ ;  /* 0xfff0000022227810 */ /* 0x000fce0007ffe0ff */
[----:B-----5:R-:W-:Y:S05]  /*07e0*/  CALL.REL.NOINC `($__internal_0_$__cuda_sm20_dblrcp_rn_slowpath_v3) ;  /* 0x0000001400247944 */ /* 0x020fea0003c00000 */
.L_x_13:
[----:B------:R-:W-:Y:S05]  /*07f0*/  BSYNC.RECONVERGENT B1 ;  /* 0x0000000000017941 */ /* 0x000fea0003800200 */
.L_x_12:
[-C--:B-----5:R-:W-:Y:S02]  /*0800*/  DMUL R60, R20, R26.reuse ;  /* 0x0000001a143c7228 */ /* 0x0a0fe40000000000 */
[----:B------:R-:W-:Y:S02]  /*0810*/  DMUL R42, R22, R26 ;  /* 0x0000001a162a7228 */ /* 0x000fe40000000000 */
[----:B------:R-:W-:-:S04]  /*0820*/  DADD R34, R34, R62 ;  /* 0x0000000022227229 */ /* 0x000fc8000000003e */
[-C--:B------:R-:W-:Y:S02]  /*0830*/  DFMA R26, R22, R24.reuse, R60 ;  /* 0x00000018161a722b */ /* 0x080fe4000000003c */
[----:B------:R-:W-:-:S06]  /*0840*/  DFMA R20, R20, R24, -R42 ;  /* 0x000000181414722b */ /* 0x000fcc000000082a */
[-C--:B------:R-:W-:Y:S02]  /*0850*/  DMUL R42, RZ, R26.reuse ;  /* 0x0000001aff2a7228 */ /* 0x080fe40000000000 */
[----:B------:R-:W-:-:S06]  /*0860*/  DMUL R26, R34, R26 ;  /* 0x0000001a221a7228 */ /* 0x000fcc0000000000 */
[-C--:B------:R-:W-:Y:S02]  /*0870*/  DFMA R42, R34, R20.reuse, -R42 ;  /* 0x00000014222a722b */ /* 0x080fe4000000082a */
[----:B------:R-:W-:-:S06]  /*0880*/  DFMA R26, RZ, R20, R26 ;  /* 0x00000014ff1a722b */ /* 0x000fcc000000001a */
[----:B------:R-:W-:Y:S02]  /*0890*/  DADD R12, R42, R12 ;  /* 0x000000002a0c7229 */ /* 0x000fe4000000000c */
[----:B------:R-:W-:-:S07]  /*08a0*/  DADD R14, R26, R14 ;  /* 0x000000001a0e7229 */ /* 0x000fce000000000e */
[----:B------:R0:W-:Y:S04]  /*08b0*/  STG.E.128 desc[UR6][R28.64], R12 ;  /* 0x0000000c1c007986 */ /* 0x0001e8000c101d06 */
[----:B------:R-:W2:Y:S04]  /*08c0*/  LDG.E.64 R34, desc[UR6][R48.64] ;  /* 0x0000000630227981 */ /* 0x000ea8000c1e1b00 */
[----:B------:R-:W2:Y:S04]  /*08d0*/  LDG.E.64 R26, desc[UR6][R50.64+-0x8] ;  /* 0xfffff806321a7981 */ /* 0x000ea8000c1e1b00 */
[----:B------:R-:W3:Y:S01]  /*08e0*/  LDG.E.64 R42, desc[UR6][R44.64] ;  /* 0x000000062c2a7981 */ /* 0x000ee2000c1e1b00 */
[----:B------:R-:W-:Y:S01]  /*08f0*/  BSSY.RECONVERGENT B1, `(.L_x_14) ;  /* 0x0000014000017945 */ /* 0x000fe20003800200 */
[----:B--2---:R-:W-:-:S08]  /*0900*/  DADD R34, R34, -R26 ;  /* 0x0000000022227229 */ /* 0x004fd0000000081a */
[----:B---3--:R-:W-:-:S06]  /*0910*/  DADD R42, R34, R42 ;  /* 0x00000000222a7229 */ /* 0x008fcc000000002a */
[----:B------:R-:W1:Y:S04]  /*0920*/  MUFU.RCP64H R53, R43 ;  /* 0x0000002b00357308 */ /* 0x000e680000001800 */
[----:B------:R-:W-:-:S05]  /*0930*/  VIADD R52, R43, 0x300402 ;  /* 0x003004022b347836 */ /* 0x000fca0000000000 */
[----:B------:R-:W-:Y:S01]  /*0940*/  FSETP.GEU.AND P2, PT, |R52|, 5.8789094863358348022e-39, PT ;  /* 0x004004023400780b */ /* 0x000fe20003f4e200 */
[----:B-1----:R-:W-:-:S08]  /*0950*/  DFMA R34, -R42, R52, 1 ;  /* 0x3ff000002a22742b */ /* 0x002fd00000000134 */
[----:B------:R-:W-:-:S08]  /*0960*/  DFMA R34, R34, R34, R34 ;  /* 0x000000222222722b */ /* 0x000fd00000000022 */
[----:B------:R-:W-:-:S08]  /*0970*/  DFMA R34, R52, R34, R52 ;  /* 0x000000223422722b */ /* 0x000fd00000000034 */
[----:B------:R-:W-:-:S08]  /*0980*/  DFMA R62, -R42, R34, 1 ;  /* 0x3ff000002a3e742b */ /* 0x000fd00000000122 */
[----:B------:R-:W-:Y:S01]  /*0990*/  DFMA R62, R34, R62, R34 ;  /* 0x0000003e223e722b */ /* 0x000fe20000000022 */
[----:B0-----:R-:W-:Y:S10]  /*09a0*/  @P2 BRA `(.L_x_15) ;  /* 0x0000000000202947 */ /* 0x001ff40003800000 */
[----:B------:R-:W-:Y:S01]  /*09b0*/  LOP3.LUT R34, R43, 0x7fffffff, RZ, 0xc0, !PT ;  /* 0x7fffffff2b227812 */ /* 0x000fe200078ec0ff */
[----:B------:R-:W-:Y:S01]  /*09c0*/  IMAD.MOV.U32 R35, RZ, RZ, R42 ;  /* 0x000000ffff237224 */ /* 0x000fe200078e002a */
[----:B------:R-:W-:Y:S02]  /*09d0*/  MOV R36, R43 ;  /* 0x0000002b00247202 */ /* 0x000fe40000000f00 */
[----:B------:R-:W-:Y:S01]  /*09e0*/  MOV R11, 0xa10 ;  /* 0x00000a10000b7802 */ /* 0x000fe20000000f00 */
[----:B------:R-:W-:-:S07]  /*09f0*/  VIADD R34, R34, 0xfff00000 ;  /* 0xfff0000022227836 */ /* 0x000fce0000000000 */
[----:B------:R-:W-:Y:S05]  /*0a00*/  CALL.REL.NOINC `($__internal_0_$__cuda_sm20_dblrcp_rn_slowpath_v3) ;  /* 0x00000010009c7944 */ /* 0x000fea0003c00000 */
[----:B------:R-:W-:Y:S01]  /*0a10*/  IMAD.MOV.U32 R62, RZ, RZ, R34 ;  /* 0x000000ffff3e7224 */ /* 0x000fe200078e0022 */
[----:B------:R-:W-:-:S07]  /*0a20*/  MOV R63, R35 ;  /* 0x00000023003f7202 */ /* 0x000fce0000000f00 */
.L_x_15:
[----:B------:R-:W-:Y:S05]  /*0a30*/  BSYNC.RECONVERGENT B1 ;  /* 0x0000000000017941 */ /* 0x000fea0003800200 */
.L_x_14:
[----:B------:R-:W2:Y:S04]  /*0a40*/  LDG.E.64 R42, desc[UR6][R46.64] ;  /* 0x000000062e2a7981 */ /* 0x000ea8000c1e1b00 */
[----:B------:R-:W3:Y:S01]  /*0a50*/  LDG.E.64 R34, desc[UR6][R32.64] ;  /* 0x0000000620227981 */ /* 0x000ee2000c1e1b00 */
[----:B------:R-:W-:Y:S01]  /*0a60*/  BSSY.RECONVERGENT B1, `(.L_x_16) ;  /* 0x0000012000017945 */ /* 0x000fe20003800200 */
[----:B--2---:R-:W-:-:S08]  /*0a70*/  DADD R26, -R26, R42 ;  /* 0x000000001a1a7229 */ /* 0x004fd0000000012a */
[----:B---3--:R-:W-:-:S06]  /*0a80*/  DADD R26, R26, R34 ;  /* 0x000000001a1a7229 */ /* 0x008fcc0000000022 */
[----:B------:R-:W0:Y:S04]  /*0a90*/  MUFU.RCP64H R53, R27 ;  /* 0x0000001b00357308 */ /* 0x000e280000001800 */
[----:B------:R-:W-:-:S05]  /*0aa0*/  VIADD R52, R27, 0x300402 ;  /* 0x003004021b347836 */ /* 0x000fca0000000000 */
[----:B------:R-:W-:Y:S01]  /*0ab0*/  FSETP.GEU.AND P2, PT, |R52|, 5.8789094863358348022e-39, PT ;  /* 0x004004023400780b */ /* 0x000fe20003f4e200 */
[----:B0-----:R-:W-:-:S08]  /*0ac0*/  DFMA R42, -R26, R52, 1 ;  /* 0x3ff000001a2a742b */ /* 0x001fd00000000134 */
[----:B------:R-:W-:-:S08]  /*0ad0*/  DFMA R42, R42, R42, R42 ;  /* 0x0000002a2a2a722b */ /* 0x000fd0000000002a */
[----:B------:R-:W-:-:S08]  /*0ae0*/  DFMA R42, R52, R42, R52 ;  /* 0x0000002a342a722b */ /* 0x000fd00000000034 */
[----:B------:R-:W-:-:S08]  /*0af0*/  DFMA R34, -R26, R42, 1 ;  /* 0x3ff000001a22742b */ /* 0x000fd0000000012a */
[----:B------:R-:W-:Y:S01]  /*0b00*/  DFMA R34, R42, R34, R42 ;  /* 0x000000222a22722b */ /* 0x000fe2000000002a */
[----:B------:R-:W-:Y:S10]  /*0b10*/  @P2 BRA `(.L_x_17) ;  /* 0x0000000000182947 */ /* 0x000ff40003800000 */
[----:B------:R-:W-:Y:S01]  /*0b20*/  LOP3.LUT R34, R27, 0x7fffffff, RZ, 0xc0, !PT ;  /* 0x7fffffff1b227812 */ /* 0x000fe200078ec0ff */
[----:B------:R-:W-:Y:S01]  /*0b30*/  IMAD.MOV.U32 R35, RZ, RZ, R26 ;  /* 0x000000ffff237224 */ /* 0x000fe200078e001a */
[----:B------:R-:W-:Y:S02]  /*0b40*/  MOV R36, R27 ;  /* 0x0000001b00247202 */ /* 0x000fe40000000f00 */
[----:B------:R-:W-:Y:S01]  /*0b50*/  MOV R11, 0xb80 ;  /* 0x00000b80000b7802 */ /* 0x000fe20000000f00 */
[----:B------:R-:W-:-:S07]  /*0b60*/  VIADD R34, R34, 0xfff00000 ;  /* 0xfff0000022227836 */ /* 0x000fce0000000000 */
[----:B------:R-:W-:Y:S05]  /*0b70*/  CALL.REL.NOINC `($__internal_0_$__cuda_sm20_dblrcp_rn_slowpath_v3) ;  /* 0x0000001000407944 */ /* 0x000fea0003c00000 */
.L_x_17:
[----:B------:R-:W-:Y:S05]  /*0b80*/  BSYNC.RECONVERGENT B1 ;  /* 0x0000000000017941 */ /* 0x000fea0003800200 */
.L_x_16:
[----:B------:R-:W-:Y:S02]  /*0b90*/  DFMA R22, -R22, R24, -R60 ;  /* 0x000000181616722b */ /* 0x000fe4000000093c */
[----:B------:R-:W-:-:S06]  /*0ba0*/  DADD R34, R34, R62 ;  /* 0x0000000022227229 */ /* 0x000fcc000000003e */
[-C--:B------:R-:W-:Y:S02]  /*0bb0*/  DMUL R24, RZ, R22.reuse ;  /* 0x00000016ff187228 */ /* 0x080fe40000000000 */
[----:B------:R-:W-:-:S06]  /*0bc0*/  DMUL R22, R34, R22 ;  /* 0x0000001622167228 */ /* 0x000fcc0000000000 */
[----:B------:R-:W-:Y:S02]  /*0bd0*/  DFMA R24, R20, R34, -R24 ;  /* 0x000000221418722b */ /* 0x000fe40000000818 */
[----:B------:R-:W-:-:S06]  /*0be0*/  DFMA R22, RZ, R20, R22 ;  /* 0x00000014ff16722b */ /* 0x000fcc0000000016 */
[----:B------:R-:W-:Y:S02]  /*0bf0*/  DADD R16, R24, R16 ;  /* 0x0000000018107229 */ /* 0x000fe40000000010 */
[----:B------:R-:W-:Y:S01]  /*0c00*/  DADD R18, R22, R18 ;  /* 0x0000000016127229 */ /* 0x000fe20000000012 */
[----:B------:R-:W0:Y:S06]  /*0c10*/  LDC R25, c[0x0][0x384] ;  /* 0x0000e100ff197b82 */ /* 0x000e2c0000000800 */
[----:B------:R1:W-:Y:S04]  /*0c20*/  STG.E.128 desc[UR6][R28.64+0x10], R16 ;  /* 0x000010101c007986 */ /* 0x0003e8000c101d06 */
[----:B------:R-:W2:Y:S04]  /*0c30*/  LDG.E.64 R34, desc[UR6][R48.64] ;  /* 0x0000000630227981 */ /* 0x000ea8000c1e1b00 */
[----:B------:R-:W2:Y:S04]  /*0c40*/  LDG.E.64 R60, desc[UR6][R50.64] ;  /* 0x00000006323c7981 */ /* 0x000ea8000c1e1b00 */
[----:B------:R-:W3:Y:S01]  /*0c50*/  LDG.E.64 R42, desc[UR6][R44.64] ;  /* 0x000000062c2a7981 */ /* 0x000ee2000c1e1b00 */
[----:B------:R-:W-:-:S04]  /*0c60*/  IMAD.WIDE R20, R3, 0x10, R54 ;  /* 0x0000001003147825 */ /* 0x000fc800078e0236 */
[----:B0-----:R-:W-:Y:S02]  /*0c70*/  IMAD.WIDE R24, R25, 0x10, R56 ;  /* 0x0000001019187825 */ /* 0x001fe400078e0238 */
[----:B------:R-:W5:Y:S04]  /*0c80*/  LDG.E.128 R20, desc[UR6][R20.64] ;  /* 0x0000000614147981 */ /* 0x000f68000c1e1d00 */
[----:B------:R-:W5:Y:S01]  /*0c90*/  LDG.E.128 R24, desc[UR6][R24.64] ;  /* 0x0000000618187981 */ /* 0x000f62000c1e1d00 */
[----:B------:R-:W-:Y:S01]  /*0ca0*/  BSSY.RECONVERGENT B1, `(.L_x_18) ;  /* 0x0000014000017945 */ /* 0x000fe20003800200 */
[----:B--2---:R-:W-:-:S08]  /*0cb0*/  DADD R34, -R34, -R60 ;  /* 0x0000000022227229 */ /* 0x004fd0000000093c */
        /* <DEDUP_REMOVED lines=9> */
[----:B-1----:R-:W-:Y:S10]  /*0d50*/  @P2 BRA `(.L_x_19) ;  /* 0x0000000000202947 */ /* 0x002ff40003800000 */
[----:B------:R-:W-:Y:S01]  /*0d60*/  LOP3.LUT R34, R43, 0x7fffffff, RZ, 0xc0, !PT ;  /* 0x7fffffff2b227812 */ /* 0x000fe200078ec0ff */
[----:B------:R-:W-:Y:S01]  /*0d70*/  IMAD.MOV.U32 R36, RZ, RZ, R43 ;  /* 0x000000ffff247224 */ /* 0x000fe200078e002b */
[----:B------:R-:W-:Y:S02]  /*0d80*/  MOV R35, R42 ;  /* 0x0000002a00237202 */ /* 0x000fe40000000f00 */
[----:B------:R-:W-:Y:S01]  /*0d90*/  MOV R11, 0xdc0 ;  /* 0x00000dc0000b7802 */ /* 0x000fe20000000f00 */
[----:B------:R-:W-:-:S07]  /*0da0*/  VIADD R34, R34, 0xfff00000 ;  /* 0xfff0000022227836 */ /* 0x000fce0000000000 */
[----:B-----5:R-:W-:Y:S05]  /*0db0*/  CALL.REL.NOINC `($__internal_0_$__cuda_sm20_dblrcp_rn_slowpath_v3) ;  /* 0x0000000c00b07944 */ /* 0x020fea0003c00000 */
[----:B------:R-:W-:Y:S01]  /*0dc0*/  MOV R56, R34 ;  /* 0x0000002200387202 */ /* 0x000fe20000000f00 */
[----:B------:R-:W-:-:S07]  /*0dd0*/  IMAD.MOV.U32 R57, RZ, RZ, R35 ;  /* 0x000000ffff397224 */ /* 0x000fce00078e0023 */
.L_x_19:
[----:B------:R-:W-:Y:S05]  /*0de0*/  BSYNC.RECONVERGENT B1 ;  /* 0x0000000000017941 */ /* 0x000fea0003800200 */
.L_x_18:
[----:B------:R-:W2:Y:S04]  /*0df0*/  LDG.E.64 R34, desc[UR6][R46.64] ;  /* 0x000000062e227981 */ /* 0x000ea8000c1e1b00 */
[----:B------:R-:W3:Y:S01]  /*0e00*/  LDG.E.64 R42, desc[UR6][R32.64] ;  /* 0x00000006202a7981 */ /* 0x000ee2000c1e1b00 */
        /* <DEDUP_REMOVED lines=17> */
[----:B-----5:R-:W-:Y:S05]  /*0f20*/  CALL.REL.NOINC `($__internal_0_$__cuda_sm20_dblrcp_rn_slowpath_v3) ;  /* 0x0000000c00547944 */ /* 0x020fea0003c00000 */
.L_x_21:
[----:B------:R-:W-:Y:S05]  /*0f30*/  BSYNC.RECONVERGENT B1 ;  /* 0x0000000000017941 */ /* 0x000fea0003800200 */
.L_x_20:
        /* <DEDUP_REMOVED lines=19> */
[----:B------:R-:W-:-:S04]  /*1070*/  IADD3 R48, PT, PT, R43, 0x300402, RZ ;  /* 0x003004022b307810 */ /* 0x000fc80007ffe0ff */
[----:B------:R-:W-:Y:S02]  /*1080*/  FSETP.GEU.AND P2, PT, |R48|, 5.8789094863358348022e-39, PT ;  /* 0x004004023000780b */ /* 0x000fe40003f4e200 */
        /* <DEDUP_REMOVED lines=8> */
[----:B------:R-:W-:Y:S01]  /*1110*/  MOV R11, 0x1150 ;  /* 0x00001150000b7802 */ /* 0x000fe20000000f00 */
[----:B------:R-:W-:Y:S01]  /*1120*/  IMAD.MOV.U32 R36, RZ, RZ, R43 ;  /* 0x000000ffff247224 */ /* 0x000fe200078e002b */
[----:B------:R-:W-:-:S07]  /*1130*/  IADD3 R34, PT, PT, R34, -0x100000, RZ ;  /* 0xfff0000022227810 */ /* 0x000fce0007ffe0ff */
[----:B------:R-:W-:Y:S05]  /*1140*/  CALL.REL.NOINC `($__internal_0_$__cuda_sm20_dblrcp_rn_slowpath_v3) ;  /* 0x0000000800cc7944 */ /* 0x000fea0003c00000 */
[----:B------:R-:W-:Y:S01]  /*1150*/  IMAD.MOV.U32 R44, RZ, RZ, R34 ;  /* 0x000000ffff2c7224 */ /* 0x000fe200078e0022 */
[----:B------:R-:W-:-:S07]  /*1160*/  MOV R45, R35 ;  /* 0x00000023002d7202 */ /* 0x000fce0000000f00 */
.L_x_23:
[----:B------:R-:W-:Y:S05]  /*1170*/  BSYNC.RECONVERGENT B1 ;  /* 0x0000000000017941 */ /* 0x000fea0003800200 */
.L_x_22:
        /* <DEDUP_REMOVED lines=17> */
[----:B------:R-:W-:Y:S02]  /*1290*/  IADD3 R34, PT, PT, R34, -0x100000, RZ ;  /* 0xfff0000022227810 */ /* 0x000fe40007ffe0ff */
[----:B------:R-:W-:-:S07]  /*12a0*/  MOV R11, 0x12c0 ;  /* 0x000012c0000b7802 */ /* 0x000fce0000000f00 */
[----:B------:R-:W-:Y:S05]  /*12b0*/  CALL.REL.NOINC `($__internal_0_$__cuda_sm20_dblrcp_rn_slowpath_v3) ;  /* 0x0000000800707944 */ /* 0x000fea0003c00000 */
.L_x_25:
[----:B------:R-:W-:Y:S05]  /*12c0*/  BSYNC.RECONVERGENT B1 ;  /* 0x0000000000017941 */ /* 0x000fea0003800200 */
.L_x_24:
[----:B------:R-:W-:Y:S01]  /*12d0*/  DFMA R20, -R26, R20, -R54 ;  /* 0x000000141a14722b */ /* 0x000fe20000000936 */
[----:B------:R-:W-:Y:S01]  /*12e0*/  VIADD R37, R37, 0x2 ;  /* 0x0000000225257836 */ /* 0x000fe20000000000 */
[----:B------:R-:W-:Y:S01]  /*12f0*/  DADD R34, R34, R44 ;  /* 0x0000000022227229 */ /* 0x000fe2000000002c */
[----:B------:R-:W-:Y:S02]  /*1300*/  IADD3 R50, P3, PT, R50, 0x10, RZ ;  /* 0x0000001032327810 */ /* 0x000fe40007f7e0ff */
[----:B------:R-:W-:Y:S02]  /*1310*/  LEA R38, R3, R38, 0x1 ;  /* 0x0000002603267211 */ /* 0x000fe400078e08ff */
[----:B------:R-:W-:Y:S01]  /*1320*/  ISETP.NE.AND P2, PT, R37, RZ, PT ;  /* 0x000000ff2500720c */ /* 0x000fe20003f45270 */
[-C--:B------:R-:W-:Y:S01]  /*1330*/  DMUL R22, RZ, R20.reuse ;  /* 0x00000014ff167228 */ /* 0x080fe20000000000 */
[----:B------:R-:W-:Y:S01]  /*1340*/  IMAD.X R51, RZ, RZ, R51, P3 ;  /* 0x000000ffff337224 */ /* 0x000fe200018e0633 */
[----:B------:R-:W-:-:S06]  /*1350*/  DMUL R20, R34, R20 ;  /* 0x0000001422147228 */ /* 0x000fcc0000000000 */
[----:B------:R-:W-:Y:S02]  /*1360*/  DFMA R22, R24, R34, -R22 ;  /* 0x000000221816722b */ /* 0x000fe40000000816 */
[----:B------:R-:W-:Y:S01]  /*1370*/  DFMA R20, RZ, R24, R20 ;  /* 0x00000018ff14722b */ /* 0x000fe20000000014 */
[----:B------:R-:W-:-:S05]  /*1380*/  MOV R34, UR8 ;  /* 0x0000000800227c02 */ /* 0x000fca0008000f00 */
[----:B------:R-:W-:Y:S01]  /*1390*/  DADD R16, R16, R22 ;  /* 0x0000000010107229 */ /* 0x000fe20000000016 */
[----:B------:R-:W-:Y:S01]  /*13a0*/  IMAD R39, R34, 0x2, R39 ;  /* 0x0000000222277824 */ /* 0x000fe200078e0227 */
[----:B------:R-:W-:-:S07]  /*13b0*/  DADD R18, R18, R20 ;  /* 0x0000000012127229 */ /* 0x000fce0000000014 */
[----:B------:R0:W-:Y:S01]  /*13c0*/  STG.E.128 desc[UR6][R28.64+0x10], R16 ;  /* 0x000010101c007986 */ /* 0x0001e2000c101d06 */
[----:B------:R-:W-:Y:S05]  /*13d0*/  @P2 BRA `(.L_x_26) ;  /* 0xfffffff000242947 */ /* 0x000fea000383ffff */
[----:B------:R-:W-:-:S07]  /*13e0*/  MOV R11, R2 ;  /* 0x00000002000b7202 */ /* 0x000fce0000000f00 */
.L_x_9:
[----:B------:R-:W1:Y:S02]  /*13f0*/  LDCU UR4, c[0x0][0x380] ;  /* 0x00007000ff0477ac */ /* 0x000e640008000800 */
[----:B-1----:R-:W-:-:S09]  /*1400*/  ULOP3.LUT UP0, URZ, UR4, 0x1, URZ, 0xc0, !UPT ;  /* 0x0000000104ff7892 */ /* 0x002fd2000f80c0ff */
[----:B------:R-:W-:Y:S05]  /*1410*/  BRA.U !UP0, `(.L_x_27) ;  /* 0x0000000508fc7547 */ /* 0x000fea000b800000 */
[----:B------:R-:W1:Y:S01]  /*1420*/  LDC.64 R38, c[0x0][0x3b0] ;  /* 0x0000ec00ff267b82 */ /* 0x000e620000000a00 */
[----:B------:R-:W2:Y:S07]  /*1430*/  LDG.E.64 R22, desc[UR6][R30.64] ;  /* 0x000000061e167981 */ /* 0x000eae000c1e1b00 */
[----:B------:R-:W3:Y:S08]  /*1440*/  LDC.64 R26, c[0x0][0x3a0] ;  /* 0x0000e800ff1a7b82 */ /* 0x000ef00000000a00 */
[----:B------:R-:W4:Y:S01]  /*1450*/  LDC.64 R12, c[0x0][0x3b8] ;  /* 0x0000ee00ff0c7b82 */ /* 0x000f220000000a00 */
[----:B-1----:R-:W-:-:S07]  /*1460*/  IMAD.WIDE.U32 R38, R11, 0x8, R38 ;  /* 0x000000080b267825 */ /* 0x002fce00078e0026 */
[----:B0-----:R-:W0:Y:S01]  /*1470*/  LDC.64 R16, c[0x0][0x3c0] ;  /* 0x0000f000ff107b82 */ /* 0x001e220000000a00 */
[----:B------:R-:W2:Y:S01]  /*1480*/  LDG.E.64 R20, desc[UR6][R38.64] ;  /* 0x0000000626147981 */ /* 0x000ea2000c1e1b00 */
[----:B---3--:R-:W-:-:S05]  /*1490*/  IMAD.WIDE R26, R6, 0x8, R26 ;  /* 0x00000008061a7825 */ /* 0x008fca00078e021a */
[----:B------:R-:W2:Y:S01]  /*14a0*/  LDG.E.64 R24, desc[UR6][R26.64] ;  /* 0x000000061a187981 */ /* 0x000ea2000c1e1b00 */
[C---:B------:R-:W-:Y:S02]  /*14b0*/  IMAD R15, R11.reuse, R34, R9 ;  /* 0x000000220b0f7224 */ /* 0x040fe400078e0209 */
[----:B------:R-:W-:Y:S02]  /*14c0*/  IMAD R11, R11, R3, R40 ;  /* 0x000000030b0b7224 */ /* 0x000fe400078e0228 */
[----:B----4-:R-:W-:-:S06]  /*14d0*/  IMAD.WIDE R12, R15, 0x10, R12 ;  /* 0x000000100f0c7825 */ /* 0x010fcc00078e020c */
[----:B------:R-:W5:Y:S01]  /*14e0*/  LDG.E.128 R12, desc[UR6][R12.64] ;  /* 0x000000060c0c7981 */ /* 0x000f62000c1e1d00 */
[----:B0-----:R-:W-:-:S06]  /*14f0*/  IMAD.WIDE R16, R11, 0x10, R16 ;  /* 0x000000100b107825 */ /* 0x001fcc00078e0210 */
[----:B------:R-:W5:Y:S01]  /*1500*/  LDG.E.128 R16, desc[UR6][R16.64] ;  /* 0x0000000610107981 */ /* 0x000f62000c1e1d00 */
[----:B------:R-:W-:Y:S01]  /*1510*/  BSSY.RECONVERGENT B1, `(.L_x_28) ;  /* 0x0000014000017945 */ /* 0x000fe20003800200 */
[----:B--2---:R-:W-:-:S08]  /*1520*/  DADD R24, -R24, -R20 ;  /* 0x0000000018187229 */ /* 0x004fd00000000914 */
[----:B------:R-:W-:-:S06]  /*1530*/  DADD R36, R24, R22 ;  /* 0x0000000018247229 */ /* 0x000fcc0000000016 */
[----:B------:R-:W0:Y:S04]  /*1540*/  MUFU.RCP64H R23, R37 ;  /* 0x0000002500177308 */ /* 0x000e280000001800 */
[----:B------:R-:W-:-:S06]  /*1550*/  VIADD R22, R37, 0x300402 ;  /* 0x0030040225167836 */ /* 0x000fcc0000000000 */
[----:B0-----:R-:W-:-:S08]  /*1560*/  DFMA R24, -R36, R22, 1 ;  /* 0x3ff000002418742b */ /* 0x001fd00000000116 */
[----:B------:R-:W-:Y:S01]  /*1570*/  DFMA R24, R24, R24, R24 ;  /* 0x000000181818722b */ /* 0x000fe20000000018 */
[----:B------:R-:W-:-:S07]  /*1580*/  FSETP.GEU.AND P2, PT, |R22|, 5.8789094863358348022e-39, PT ;  /* 0x004004021600780b */ /* 0x000fce0003f4e200 */
[----:B------:R-:W-:-:S08]  /*1590*/  DFMA R24, R22, R24, R22 ;  /* 0x000000181618722b */ /* 0x000fd00000000016 */
[----:B------:R-:W-:-:S08]  /*15a0*/  DFMA R44, -R36, R24, 1 ;  /* 0x3ff00000242c742b */ /* 0x000fd00000000118 */
[----:B------:R-:W-:Y:S01]  /*15b0*/  DFMA R44, R24, R44, R24 ;  /* 0x0000002c182c722b */ /* 0x000fe20000000018 */
[----:B------:R-:W-:Y:S10]  /*15c0*/  @P2 BRA `(.L_x_29) ;  /* 0x0000000000202947 */ /* 0x000ff40003800000 */
[----:B------:R-:W-:Y:S02]  /*15d0*/  LOP3.LUT R34, R37, 0x7fffffff, RZ, 0xc0, !PT ;  /* 0x7fffffff25227812 */ /* 0x000fe400078ec0ff */
[----:B------:R-:W-:Y:S01]  /*15e0*/  MOV R35, R36 ;  /* 0x0000002400237202 */ /* 0x000fe20000000f00 */
[----:B------:R-:W-:Y:S01]  /*15f0*/  IMAD.MOV.U32 R36, RZ, RZ, R37 ;  /* 0x000000ffff247224 */ /* 0x000fe200078e0025 */
[----:B------:R-:W-:Y:S02]  /*1600*/  IADD3 R34, PT, PT, R34, -0x100000, RZ ;  /* 0xfff0000022227810 */ /* 0x000fe40007ffe0ff */
[----:B------:R-:W-:-:S07]  /*1610*/  MOV R11, 0x1630 ;  /* 0x00001630000b7802 */ /* 0x000fce0000000f00 */
[----:B-----5:R-:W-:Y:S05]  /*1620*/  CALL.REL.NOINC `($__internal_0_$__cuda_sm20_dblrcp_rn_slowpath_v3) ;  /* 0x0000000400947944 */ /* 0x020fea0003c00000 */
[----:B------:R-:W-:Y:S01]  /*1630*/  IMAD.MOV.U32 R44, RZ, RZ, R34 ;  /* 0x000000ffff2c7224 */ /* 0x000fe200078e0022 */
[----:B------:R-:W-:-:S07]  /*1640*/  MOV R45, R35 ;  /* 0x00000023002d7202 */ /* 0x000fce0000000f00 */
.L_x_29:
[----:B------:R-:W-:Y:S05]  /*1650*/  BSYNC.RECONVERGENT B1 ;  /* 0x0000000000017941 */ /* 0x000fea0003800200 */
.L_x_28:
        /* <DEDUP_REMOVED lines=22> */
.L_x_31:
[----:B------:R-:W-:Y:S05]  /*17c0*/  BSYNC.RECONVERGENT B1 ;  /* 0x0000000000017941 */ /* 0x000fea0003800200 */
.L_x_30:
[----:B------:R-:W2:Y:S01]  /*17d0*/  LDG.E.128 R20, desc[UR6][R28.64] ;  /* 0x000000061c147981 */ /* 0x000ea2000c1e1d00 */
        /* <DEDUP_REMOVED lines=9> */
[----:B--2---:R-:W-:Y:S02]  /*1870*/  DADD R20, R20, R18 ;  /* 0x0000000014147229 */ /* 0x004fe40000000012 */
        /* <DEDUP_REMOVED lines=14> */
[----:B0-----:R-:W-:-:S08]  /*1960*/  DFMA R20, -R36, R34, 1 ;  /* 0x3ff000002414742b */ /* 0x001fd00000000122 */
[----:B------:R-:W-:Y:S01]  /*1970*/  DFMA R18, R34, R20, R34 ;  /* 0x000000142212722b */ /* 0x000fe20000000022 */
[----:B------:R-:W-:Y:S10]  /*1980*/  @P2 BRA `(.L_x_33) ;  /* 0x0000000000202947 */ /* 0x000ff40003800000 */
[----:B------:R-:W-:Y:S02]  /*1990*/  LOP3.LUT R34, R37, 0x7fffffff, RZ, 0xc0, !PT ;  /* 0x7fffffff25227812 */ /* 0x000fe400078ec0ff */
[----:B------:R-:W-:Y:S01]  /*19a0*/  MOV R35, R36 ;  /* 0x0000002400237202 */ /* 0x000fe20000000f00 */
[----:B------:R-:W-:Y:S01]  /*19b0*/  IMAD.MOV.U32 R36, RZ, RZ, R37 ;  /* 0x000000ffff247224 */ /* 0x000fe200078e0025 */
[----:B------:R-:W-:Y:S02]  /*19c0*/  IADD3 R34, PT, PT, R34, -0x100000, RZ ;  /* 0xfff0000022227810 */ /* 0x000fe40007ffe0ff */
[----:B------:R-:W-:-:S07]  /*19d0*/  MOV R11, 0x19f0 ;  /* 0x000019f0000b7802 */ /* 0x000fce0000000f00 */
[----:B------:R-:W-:Y:S05]  /*19e0*/  CALL.REL.NOINC `($__internal_0_$__cuda_sm20_dblrcp_rn_slowpath_v3) ;  /* 0x0000000000a47944 */ /* 0x000fea0003c00000 */
[----:B------:R-:W-:Y:S01]  /*19f0*/  IMAD.MOV.U32 R18, RZ, RZ, R34 ;  /* 0x000000ffff127224 */ /* 0x000fe200078e0022 */
[----:B------:R-:W-:-:S07]  /*1a00*/  MOV R19, R35 ;  /* 0x0000002300137202 */ /* 0x000fce0000000f00 */
.L_x_33:
[----:B------:R-:W-:Y:S05]  /*1a10*/  BSYNC.RECONVERGENT B1 ;  /* 0x0000000000017941 */ /* 0x000fea0003800200 */
.L_x_32:
        /* <DEDUP_REMOVED lines=20> */
.L_x_35:
[----:B------:R-:W-:Y:S05]  /*1b60*/  BSYNC.RECONVERGENT B1 ;  /* 0x0000000000017941 */ /* 0x000fea0003800200 */
.L_x_34:
[----:B------:R-:W2:Y:S01]  /*1b70*/  LDG.E.128 R20, desc[UR6][R28.64+0x10] ;  /* 0x000010061c147981 */ /* 0x000ea2000c1e1d00 */
[----:B------:R-:W-:Y:S02]  /*1b80*/  DFMA R14, -R14, R16, -R24 ;  /* 0x000000100e0e722b */ /* 0x000fe40000000918 */
[----:B------:R-:W-:-:S06]  /*1b90*/  DADD R18, R34, R18 ;  /* 0x0000000022127229 */ /* 0x000fcc0000000012 */
[-C--:B------:R-:W-:Y:S02]  /*1ba0*/  DMUL R16, RZ, R14.reuse ;  /* 0x0000000eff107228 */ /* 0x080fe40000000000 */
[----:B------:R-:W-:-:S06]  /*1bb0*/  DMUL R14, R18, R14 ;  /* 0x0000000e120e7228 */ /* 0x000fcc0000000000 */
[----:B------:R-:W-:Y:S02]  /*1bc0*/  DFMA R16, R12, R18, -R16 ;  /* 0x000000120c10722b */ /* 0x000fe40000000810 */
[----:B------:R-:W-:-:S06]  /*1bd0*/  DFMA R14, RZ, R12, R14 ;  /* 0x0000000cff0e722b */ /* 0x000fcc000000000e */
[----:B--2---:R-:W-:Y:S02]  /*1be0*/  DADD R20, R20, R16 ;  /* 0x0000000014147229 */ /* 0x004fe40000000010 */
[----:B------:R-:W-:-:S07]  /*1bf0*/  DADD R22, R22, R14 ;  /* 0x0000000016167229 */ /* 0x000fce000000000e */
[----:B------:R1:W-:Y:S04]  /*1c00*/  STG.E.128 desc[UR6][R28.64+0x10], R20 ;  /* 0x000010141c007986 */ /* 0x0003e8000c101d06 */
.L_x_27:
[----:B------:R-:W-:Y:S05]  /*1c10*/  @P1 BRA `(.L_x_36) ;  /* 0xffffffe400b41947 */ /* 0x000fea000383ffff */
[----:B------:R-:W2:Y:S01]  /*1c20*/  LDCU UR4, c[0x0][0x380] ;  /* 0x00007000ff0477ac */ /* 0x000ea20008000800 */
[----:B------:R-:W-:-:S05]  /*1c30*/  VIADD R8, R8, 0x1 ;  /* 0x0000000108087836 */ /* 0x000fca0000000000 */
[----:B--2---:R-:W-:-:S13]  /*1c40*/  ISETP.NE.AND P1, PT, R8, UR4, PT ;  /* 0x0000000408007c0c */ /* 0x004fda000bf25270 */
[----:B------:R-:W-:Y:S05]  /*1c50*/  @P1 BRA `(.L_x_37) ;  /* 0xffffffe400941947 */ /* 0x000fea000383ffff */
[----:B------:R-:W-:Y:S05]  /*1c60*/  @!P0 BRA `(.L_x_38) ;  /* 0xffffffe400708947 */ /* 0x000fea000383ffff */
[----:B------:R-:W-:Y:S05]  /*1c70*/  EXIT ;  /* 0x000000000000794d */ /* 0x000fea0003800000 */
        .weak           $__internal_0_$__cuda_sm20_dblrcp_rn_slowpath_v3
        .type           $__internal_0_$__cuda_sm20_dblrcp_rn_slowpath_v3,@function
        .size           $__internal_0_$__cuda_sm20_dblrcp_rn_slowpath_v3,(.L_x_44 - $__internal_0_$__cuda_sm20_dblrcp_rn_slowpath_v3)
$__internal_0_$__cuda_sm20_dblrcp_rn_slowpath_v3:
[----:B------:R-:W-:Y:S01]  /*1c80*/  MOV R42, R35 ;  /* 0x00000023002a7202 */ /* 0x000fe20000000f00 */
[----:B------:R-:W-:Y:S01]  /*1c90*/  IMAD.MOV.U32 R43, RZ, RZ, R36 ;  /* 0x000000ffff2b7224 */ /* 0x000fe200078e0024 */
[----:B------:R-:W-:Y:S05]  /*1ca0*/  BSSY.RECONVERGENT B0, `(.L_x_39) ;  /* 0x0000023000007945 */ /* 0x000fea0003800200 */
[----:B------:R-:W-:-:S14]  /*1cb0*/  DSETP.GTU.AND P2, PT, |R42|, +INF , PT ;  /* 0x7ff000002a00742a */ /* 0x000fdc0003f4c200 */
[----:B------:R-:W-:Y:S05]  /*1cc0*/  @P2 BRA `(.L_x_40) ;  /* 0x0000000000782947 */ /* 0x000fea0003800000 */
[----:B------:R-:W-:-:S04]  /*1cd0*/  LOP3.LUT R35, R36, 0x7fffffff, RZ, 0xc0, !PT ;  /* 0x7fffffff24237812 */ /* 0x000fc800078ec0ff */
[----:B------:R-:W-:-:S04]  /*1ce0*/  IADD3 R36, PT, PT, R35, -0x1, RZ ;  /* 0xffffffff23247810 */ /* 0x000fc80007ffe0ff */
[----:B------:R-:W-:-:S13]  /*1cf0*/  ISETP.GE.U32.AND P2, PT, R36, 0x7fefffff, PT ;  /* 0x7fefffff2400780c */ /* 0x000fda0003f46070 */
[----:B------:R-:W-:Y:S01]  /*1d00*/  @P2 LOP3.LUT R53, R43, 0x7ff00000, RZ, 0x3c, !PT ;  /* 0x7ff000002b352812 */ /* 0x000fe200078e3cff */
[----:B------:R-:W-:Y:S01]  /*1d10*/  @P2 IMAD.MOV.U32 R52, RZ, RZ, RZ ;  /* 0x000000ffff342224 */ /* 0x000fe200078e00ff */
[----:B------:R-:W-:Y:S06]  /*1d20*/  @P2 BRA `(.L_x_41) ;  /* 0x0000000000682947 */ /* 0x000fec0003800000 */
[----:B------:R-:W-:-:S13]  /*1d30*/  ISETP.GE.U32.AND P2, PT, R35, 0x1000001, PT ;  /* 0x010000012300780c */ /* 0x000fda0003f46070 */
[----:B------:R-:W-:Y:S05]  /*1d40*/  @!P2 BRA `(.L_x_42) ;  /* 0x000000000034a947 */ /* 0x000fea0003800000 */
[----:B------:R-:W-:Y:S01]  /*1d50*/  IADD3 R53, PT, PT, R43, -0x3fe00000, RZ ;  /* 0xc02000002b357810 */ /* 0x000fe20007ffe0ff */
[----:B------:R-:W-:-:S03]  /*1d60*/  IMAD.MOV.U32 R52, RZ, RZ, R42 ;  /* 0x000000ffff347224 */ /* 0x000fc600078e002a */
[----:B------:R-:W0:Y:S03]  /*1d70*/  MUFU.RCP64H R35, R53 ;  /* 0x0000003500237308 */ /* 0x000e260000001800 */
[----:B0-----:R-:W-:-:S08]  /*1d80*/  DFMA R58, -R52, R34, 1 ;  /* 0x3ff00000343a742b */ /* 0x001fd00000000122 */
[----:B------:R-:W-:-:S08]  /*1d90*/  DFMA R58, R58, R58, R58 ;  /* 0x0000003a3a3a722b */ /* 0x000fd0000000003a */
[----:B------:R-:W-:-:S08]  /*1da0*/  DFMA R58, R34, R58, R34 ;  /* 0x0000003a223a722b */ /* 0x000fd00000000022 */
[----:B------:R-:W-:-:S08]  /*1db0*/  DFMA R52, -R52, R58, 1 ;  /* 0x3ff000003434742b */ /* 0x000fd0000000013a */
[----:B------:R-:W-:-:S08]  /*1dc0*/  DFMA R52, R58, R52, R58 ;  /* 0x000000343a34722b */ /* 0x000fd0000000003a */
[----:B------:R-:W-:-:S08]  /*1dd0*/  DMUL R52, R52, 2.2250738585072013831e-308 ;  /* 0x0010000034347828 */ /* 0x000fd00000000000 */
[----:B------:R-:W-:-:S08]  /*1de0*/  DFMA R34, -R42, R52, 1 ;  /* 0x3ff000002a22742b */ /* 0x000fd00000000134 */
[----:B------:R-:W-:-:S08]  /*1df0*/  DFMA R34, R34, R34, R34 ;  /* 0x000000222222722b */ /* 0x000fd00000000022 */
[----:B------:R-:W-:Y:S01]  /*1e00*/  DFMA R52, R52, R34, R52 ;  /* 0x000000223434722b */ /* 0x000fe20000000034 */
[----:B------:R-:W-:Y:S10]  /*1e10*/  BRA `(.L_x_41) ;  /* 0x00000000002c7947 */ /* 0x000ff40003800000 */
.L_x_42:
[----:B------:R-:W-:-:S06]  /*1e20*/  DMUL R42, R42, 8.11296384146066816958e+31 ;  /* 0x469000002a2a7828 */ /* 0x000fcc0000000000 */
[----:B------:R-:W0:Y:S02]  /*1e30*/  MUFU.RCP64H R35, R43 ;  /* 0x0000002b00237308 */ /* 0x000e240000001800 */
[----:B0-----:R-:W-:-:S08]  /*1e40*/  DFMA R52, -R42, R34, 1 ;  /* 0x3ff000002a34742b */ /* 0x001fd00000000122 */
[----:B------:R-:W-:-:S08]  /*1e50*/  DFMA R52, R52, R52, R52 ;  /* 0x000000343434722b */ /* 0x000fd00000000034 */
[----:B------:R-:W-:-:S08]  /*1e60*/  DFMA R52, R34, R52, R34 ;  /* 0x000000342234722b */ /* 0x000fd00000000022 */
[----:B------:R-:W-:-:S08]  /*1e70*/  DFMA R42, -R42, R52, 1 ;  /* 0x3ff000002a2a742b */ /* 0x000fd00000000134 */
[----:B------:R-:W-:-:S08]  /*1e80*/  DFMA R42, R52, R42, R52 ;  /* 0x0000002a342a722b */ /* 0x000fd00000000034 */
[----:B------:R-:W-:Y:S01]  /*1e90*/  DMUL R52, R42, 8.11296384146066816958e+31 ;  /* 0x469000002a347828 */ /* 0x000fe20000000000 */
[----:B------:R-:W-:Y:S10]  /*1ea0*/  BRA `(.L_x_41) ;  /* 0x0000000000087947 */ /* 0x000ff40003800000 */
.L_x_40:
[----:B------:R-:W-:Y:S02]  /*1eb0*/  LOP3.LUT R53, R43, 0x80000, RZ, 0xfc, !PT ;  /* 0x000800002b357812 */ /* 0x000fe400078efcff */
[----:B------:R-:W-:-:S07]  /*1ec0*/  MOV R52, R42 ;  /* 0x0000002a00347202 */ /* 0x000fce0000000f00 */
.L_x_41:
[----:B------:R-:W-:Y:S05]  /*1ed0*/  BSYNC.RECONVERGENT B0 ;  /* 0x0000000000007941 */ /* 0x000fea0003800200 */
.L_x_39:
[----:B------:R-:W-:Y:S02]  /*1ee0*/  HFMA2 R43, -RZ, RZ, 0, 0 ;  /* 0x00000000ff2b7431 */ /* 0x000fe400000001ff */
[----:B------:R-:W-:Y:S01]  /*1ef0*/  IMAD.MOV.U32 R42, RZ, RZ, R11 ;  /* 0x000000ffff2a7224 */ /* 0x000fe200078e000b */
[----:B------:R-:W-:Y:S01]  /*1f00*/  MOV R35, R53 ;  /* 0x0000003500237202 */ /* 0x000fe20000000f00 */
[----:B------:R-:W-:Y:S02]  /*1f10*/  IMAD.MOV.U32 R34, RZ, RZ, R52 ;  /* 0x000000ffff227224 */ /* 0x000fe400078e0034 */
[----:B------:R-:W-:Y:S05]  /*1f20*/  RET.REL.NODEC R42 `(_Z22compute_gqqp_1st_RamaniiPiS_S_PdS0_S0_P7double2S2_S2_) ;  /* 0xffffffe02a347950 */ /* 0x000fea0003c3ffff */
.L_x_43:
        /* <DEDUP_REMOVED lines=13> */
.L_x_44:


//--------------------- .nv.global.init           --------------------------
	.section	.nv.global.init,"aw",@progbits
.nv.global.init:
	.type		$str,@object
	.size		$str,(.L_0 - $str)
$str:
        /*0000*/ 	.byte	0x25, 0x64, 0x20, 0x20, 0x20, 0x2d, 0x3e, 0x20, 0x45, 0x4e, 0x44, 0x0a, 0x00
.L_0:


//--------------------- .nv.shared.reserved.0     --------------------------
	.section	.nv.shared.reserved.0,"aw",@nobits
	.weak		__nv_reservedSMEM_offset_0_alias
	.size		__nv_reservedSMEM_offset_0_alias, 0, 64
	.other		__nv_reservedSMEM_offset_0_alias,@"STO_CUDA_RESERVED_SHARED STV_DEFAULT"
__nv_reservedSMEM_offset_0_alias:
	.zero		0
	.zero		64


//--------------------- .nv.constant0._Z22compute_gqqp_2nd_RamaniiiPiS_S_PdS0_P7double2S2_S2_S2_S2_S2_ --------------------------
	.section	.nv.constant0._Z22compute_gqqp_2nd_RamaniiiPiS_S_PdS0_P7double2S2_S2_S2_S2_S2_,"a",@progbits
	.sectionflags	@""
	.align	4
.nv.constant0._Z22compute_gqqp_2nd_RamaniiiPiS_S_PdS0_P7double2S2_S2_S2_S2_S2_:
	.zero		1000


//--------------------- .nv.constant0._Z22compute_gqqp_1st_RamaniiPiS_S_PdS0_S0_P7double2S2_S2_ --------------------------
	.section	.nv.constant0._Z22compute_gqqp_1st_RamaniiPiS_S_PdS0_S0_P7double2S2_S2_,"a",@progbits
	.sectionflags	@""
	.align	4
.nv.constant0._Z22compute_gqqp_1st_RamaniiPiS_S_PdS0_S0_P7double2S2_S2_:
	.zero		976


//--------------------- SYMBOLS --------------------------

	.type		.nv.reservedSmem.offset0,@object
	.size		.nv.reservedSmem.offset0,0x4
	.type		vprintf,@function
